// auto-generated by cutlass_sweep.gemm — config: {"arch": "sm_100", "cluster_m": 1, "cluster_n": 1, "dtype": "e4m3", "dtype_b": "e4m3", "layout": "nt", "stages": 0, "tile_k": 64, "tile_m": 128, "tile_n": 64}
#include "cutlass/cutlass.h"
#include "cutlass/gemm/collective/collective_builder.hpp"
#include "cutlass/gemm/device/gemm_universal_adapter.h"
#include "cutlass/gemm/kernel/gemm_universal.hpp"
#include "cutlass/epilogue/collective/collective_builder.hpp"

using ElemA = cutlass::float_e4m3_t;
using ElemB = cutlass::float_e4m3_t;
using ElemCD = cutlass::float_e4m3_t;
using Acc  = float;
using TileShape    = cute::Shape<cute::_128, cute::_64, cute::_64>;
using ClusterShape = cute::Shape<cute::_1, cute::_1, cute::_1>;

using CollectiveEpilogue = typename cutlass::epilogue::collective::CollectiveBuilder<
    cutlass::arch::Sm100, cutlass::arch::OpClassTensorOp,
    TileShape, ClusterShape,
    cutlass::epilogue::collective::EpilogueTileAuto,
    Acc, Acc,
    ElemCD, cutlass::layout::RowMajor, 128 / cutlass::sizeof_bits<ElemCD>::value,
    ElemCD, cutlass::layout::RowMajor, 128 / cutlass::sizeof_bits<ElemCD>::value,
    cutlass::epilogue::collective::EpilogueScheduleAuto
  >::CollectiveOp;

using CollectiveMainloop = typename cutlass::gemm::collective::CollectiveBuilder<
    cutlass::arch::Sm100, cutlass::arch::OpClassTensorOp,
    ElemA, cutlass::layout::RowMajor, 128 / cutlass::sizeof_bits<ElemA>::value,
    ElemB, cutlass::layout::ColumnMajor, 128 / cutlass::sizeof_bits<ElemB>::value,
    Acc,
    TileShape, ClusterShape,
    cutlass::gemm::collective::StageCountAutoCarveout<static_cast<int>(sizeof(typename CollectiveEpilogue::SharedStorage))>,
    cutlass::gemm::collective::KernelScheduleAuto
  >::CollectiveOp;

using GemmKernel = cutlass::gemm::kernel::GemmUniversal<
    cute::Shape<int,int,int,int>,
    CollectiveMainloop,
    CollectiveEpilogue
>;
using Gemm = cutlass::gemm::device::GemmUniversalAdapter<GemmKernel>;

// Force the device kernel symbol into the cubin without needing a host main.
auto* _anchor = &cutlass::device_kernel<GemmKernel>;


// ===== COMPILED SASS (sm_100a) =====

	.target	sm_100a

	.elftype	@"ET_EXEC"


//--------------------- .note.nv.tkinfo           --------------------------
	.section	.note.nv.tkinfo,"",@"SHT_NOTE"
	.sectionflags	@"SHF_NOTE_NV_TKINFO"
	.tkinfo
        /*0018*/ 	.word	0x00000002
        /*0030*/ 	.string	""
        /*0030*/ 	.string	"ptxas"
        /*0030*/ 	.string	"Cuda compilation tools, release 13.0, V13.0.88"
        /*0030*/ 	.string	"Build cuda_13.0.r13.0/compiler.36424714_0"
        /*0030*/ 	.string	"-arch sm_100a -m 64 "



//--------------------- .note.nv.cuinfo           --------------------------
	.section	.note.nv.cuinfo,"",@"SHT_NOTE"
	.sectionflags	@"SHF_NOTE_NV_CUINFO"
        /*0018*/ 	.short	0x0002
        /*001a*/ 	.short	0x0064
        /*001c*/ 	.short	0x0082
	.zero		2


//--------------------- .nv.info                  --------------------------
	.section	.nv.info,"",@"SHT_CUDA_INFO"
	.align	4


	//----- nvinfo : EIATTR_REGCOUNT
	.align		4
        /*0000*/ 	.byte	0x04, 0x2f
        /*0002*/ 	.short	(.L_19 - .L_18)
	.align		4
.L_18:
        /*0004*/ 	.word	index@(_ZN7cutlass13device_kernelINS_4gemm6kernel13GemmUniversalIN4cute5tupleIJiiiiEEENS1_10collective13CollectiveMmaINS1_35MainloopSm100TmaUmmaWarpSpecializedILi17ELi2ELi4ENS5_IJNS4_1CILi1EEESB_SB_EEEEENS5_IJNSA_ILi128EEENSA_ILi64EEESF_EEENS_12float_e4m3_tENS5_IJlSB_lEEESH_SI_NS4_8TiledMMAINS4_8MMA_AtomIJNS4_10MMA_TraitsINS4_19SM100_MMA_F8F6F4_SSEJSH_SH_fSE_SF_NS4_17integral_constantINS4_4UMMA5MajorELSP_0EEESQ_NSN_INSO_7ScaleInELSR_0EEESS_EEEEEENS4_6LayoutISC_NS5_IJNSA_ILi0EEESW_SW_EEEEENS5_IJNS4_10UnderscoreESZ_SZ_EEEEENS4_13SM90_TMA_LOADENS4_14ComposedLayoutINS4_7SwizzleILi2ELi4ELi3EEENS4_18smem_ptr_flag_bitsILi8EEENSV_INS5_IJNSA_ILi8EEESF_EEENS5_IJSF_SB_EEEEEEEvNS4_8identityES12_S1C_vS1D_EENS_8epilogue10collective18CollectiveEpilogueINS1F_23Sm100TmaWarpSpecializedILi1ELi1ELi64ELb0ELb0EEEJSG_NS5_IJNSV_ISE_SB_EENSV_ISF_SB_EEEEESH_SI_SH_SI_NS1F_6fusion15FusionCallbacksIS1J_NS1N_17LinearCombinationISH_fSH_fLNS_15FloatRoundStyleE2EEESG_S1M_JEEENS4_5SM1004TMEM4LOAD26SM100_TMEM_LOAD_32dp32b64xES12_S1C_NS4_39AutoVectorizingCopyWithAssumedAlignmentILi128EEENS4_14SM90_TMA_STOREES1C_S1Y_S1Y_EEEvvEEEEvNT_6ParamsE)
        /*0008*/ 	.word	0x000000c2


	//----- nvinfo : EIATTR_FRAME_SIZE
	.align		4
.L_19:
        /*000c*/ 	.byte	0x04, 0x11
        /*000e*/ 	.short	(.L_21 - .L_20)
	.align		4
.L_20:
        /*0010*/ 	.word	index@($__internal_2_$__cuda_sm10x_tcgen05_guardrail_trap_unallocated_columns_being_dealloced)
        /*0014*/ 	.word	0x00000000


	//----- nvinfo : EIATTR_FRAME_SIZE
	.align		4
.L_21:
        /*0018*/ 	.byte	0x04, 0x11
        /*001a*/ 	.short	(.L_23 - .L_22)
	.align		4
.L_22:
        /*001c*/ 	.word	index@($__internal_1_$__cuda_sm10x_tcgen05_guardrail_trap_phase_invalid_during_alloc)
        /*0020*/ 	.word	0x00000000


	//----- nvinfo : EIATTR_FRAME_SIZE
	.align		4
.L_23:
        /*0024*/ 	.byte	0x04, 0x11
        /*0026*/ 	.short	(.L_25 - .L_24)
	.align		4
.L_24:
        /*0028*/ 	.word	index@($__internal_0_$__cuda_sm10x_tcgen05_guardrail_trap_col_being_dealloced_not_returned_by_alloc)
        /*002c*/ 	.word	0x00000000


	//----- nvinfo : EIATTR_FRAME_SIZE
	.align		4
.L_25:
        /*0030*/ 	.byte	0x04, 0x11
        /*0032*/ 	.short	(.L_27 - .L_26)
	.align		4
.L_26:
        /*0034*/ 	.word	index@(_ZN7cutlass13device_kernelINS_4gemm6kernel13GemmUniversalIN4cute5tupleIJiiiiEEENS1_10collective13CollectiveMmaINS1_35MainloopSm100TmaUmmaWarpSpecializedILi17ELi2ELi4ENS5_IJNS4_1CILi1EEESB_SB_EEEEENS5_IJNSA_ILi128EEENSA_ILi64EEESF_EEENS_12float_e4m3_tENS5_IJlSB_lEEESH_SI_NS4_8TiledMMAINS4_8MMA_AtomIJNS4_10MMA_TraitsINS4_19SM100_MMA_F8F6F4_SSEJSH_SH_fSE_SF_NS4_17integral_constantINS4_4UMMA5MajorELSP_0EEESQ_NSN_INSO_7ScaleInELSR_0EEESS_EEEEEENS4_6LayoutISC_NS5_IJNSA_ILi0EEESW_SW_EEEEENS5_IJNS4_10UnderscoreESZ_SZ_EEEEENS4_13SM90_TMA_LOADENS4_14ComposedLayoutINS4_7SwizzleILi2ELi4ELi3EEENS4_18smem_ptr_flag_bitsILi8EEENSV_INS5_IJNSA_ILi8EEESF_EEENS5_IJSF_SB_EEEEEEEvNS4_8identityES12_S1C_vS1D_EENS_8epilogue10collective18CollectiveEpilogueINS1F_23Sm100TmaWarpSpecializedILi1ELi1ELi64ELb0ELb0EEEJSG_NS5_IJNSV_ISE_SB_EENSV_ISF_SB_EEEEESH_SI_SH_SI_NS1F_6fusion15FusionCallbacksIS1J_NS1N_17LinearCombinationISH_fSH_fLNS_15FloatRoundStyleE2EEESG_S1M_JEEENS4_5SM1004TMEM4LOAD26SM100_TMEM_LOAD_32dp32b64xES12_S1C_NS4_39AutoVectorizingCopyWithAssumedAlignmentILi128EEENS4_14SM90_TMA_STOREES1C_S1Y_S1Y_EEEvvEEEEvNT_6ParamsE)
        /*0038*/ 	.word	0x00000000


	//----- nvinfo : EIATTR_MIN_STACK_SIZE
	.align		4
.L_27:
        /*003c*/ 	.byte	0x04, 0x12
        /*003e*/ 	.short	(.L_29 - .L_28)
	.align		4
.L_28:
        /*0040*/ 	.word	index@(_ZN7cutlass13device_kernelINS_4gemm6kernel13GemmUniversalIN4cute5tupleIJiiiiEEENS1_10collective13CollectiveMmaINS1_35MainloopSm100TmaUmmaWarpSpecializedILi17ELi2ELi4ENS5_IJNS4_1CILi1EEESB_SB_EEEEENS5_IJNSA_ILi128EEENSA_ILi64EEESF_EEENS_12float_e4m3_tENS5_IJlSB_lEEESH_SI_NS4_8TiledMMAINS4_8MMA_AtomIJNS4_10MMA_TraitsINS4_19SM100_MMA_F8F6F4_SSEJSH_SH_fSE_SF_NS4_17integral_constantINS4_4UMMA5MajorELSP_0EEESQ_NSN_INSO_7ScaleInELSR_0EEESS_EEEEEENS4_6LayoutISC_NS5_IJNSA_ILi0EEESW_SW_EEEEENS5_IJNS4_10UnderscoreESZ_SZ_EEEEENS4_13SM90_TMA_LOADENS4_14ComposedLayoutINS4_7SwizzleILi2ELi4ELi3EEENS4_18smem_ptr_flag_bitsILi8EEENSV_INS5_IJNSA_ILi8EEESF_EEENS5_IJSF_SB_EEEEEEEvNS4_8identityES12_S1C_vS1D_EENS_8epilogue10collective18CollectiveEpilogueINS1F_23Sm100TmaWarpSpecializedILi1ELi1ELi64ELb0ELb0EEEJSG_NS5_IJNSV_ISE_SB_EENSV_ISF_SB_EEEEESH_SI_SH_SI_NS1F_6fusion15FusionCallbacksIS1J_NS1N_17LinearCombinationISH_fSH_fLNS_15FloatRoundStyleE2EEESG_S1M_JEEENS4_5SM1004TMEM4LOAD26SM100_TMEM_LOAD_32dp32b64xES12_S1C_NS4_39AutoVectorizingCopyWithAssumedAlignmentILi128EEENS4_14SM90_TMA_STOREES1C_S1Y_S1Y_EEEvvEEEEvNT_6ParamsE)
        /*0044*/ 	.word	0x00000000
.L_29:


//--------------------- .nv.compat                --------------------------
	.section	.nv.compat,"",@"SHT_CUDA_COMPAT_INFO"
	.align	4
        /*0000*/ 	.byte	0x02, 0x09, 0x01, 0x00, 0x02, 0x02, 0x02, 0x00, 0x02, 0x05, 0x05, 0x00, 0x03, 0x07, 0x01, 0x01
        /*0010*/ 	.byte	0x02, 0x03, 0x01, 0x00, 0x02, 0x06, 0x01, 0x00, 0x04, 0x0b, 0x08, 0x00, 0x09, 0x00, 0x00, 0x00
        /*0020*/ 	.byte	0x00, 0x00, 0x00, 0x00


//--------------------- .nv.info._ZN7cutlass13device_kernelINS_4gemm6kernel13GemmUniversalIN4cute5tupleIJiiiiEEENS1_10collective13CollectiveMmaINS1_35MainloopSm100TmaUmmaWarpSpecializedILi17ELi2ELi4ENS5_IJNS4_1CILi1EEESB_SB_EEEEENS5_IJNSA_ILi128EEENSA_ILi64EEESF_EEENS_12float_e4m3_tENS5_IJlSB_lEEESH_SI_NS4_8TiledMMAINS4_8MMA_AtomIJNS4_10MMA_TraitsINS4_19SM100_MMA_F8F6F4_SSEJSH_SH_fSE_SF_NS4_17integral_constantINS4_4UMMA5MajorELSP_0EEESQ_NSN_INSO_7ScaleInELSR_0EEESS_EEEEEENS4_6LayoutISC_NS5_IJNSA_ILi0EEESW_SW_EEEEENS5_IJNS4_10UnderscoreESZ_SZ_EEEEENS4_13SM90_TMA_LOADENS4_14ComposedLayoutINS4_7SwizzleILi2ELi4ELi3EEENS4_18smem_ptr_flag_bitsILi8EEENSV_INS5_IJNSA_ILi8EEESF_EEENS5_IJSF_SB_EEEEEEEvNS4_8identityES12_S1C_vS1D_EENS_8epilogue10collective18CollectiveEpilogueINS1F_23Sm100TmaWarpSpecializedILi1ELi1ELi64ELb0ELb0EEEJSG_NS5_IJNSV_ISE_SB_EENSV_ISF_SB_EEEEESH_SI_SH_SI_NS1F_6fusion15FusionCallbacksIS1J_NS1N_17LinearCombinationISH_fSH_fLNS_15FloatRoundStyleE2EEESG_S1M_JEEENS4_5SM1004TMEM4LOAD26SM100_TMEM_LOAD_32dp32b64xES12_S1C_NS4_39AutoVectorizingCopyWithAssumedAlignmentILi128EEENS4_14SM90_TMA_STOREES1C_S1Y_S1Y_EEEvvEEEEvNT_6ParamsE --------------------------
	.section	.nv.info._ZN7cutlass13device_kernelINS_4gemm6kernel13GemmUniversalIN4cute5tupleIJiiiiEEENS1_10collective13CollectiveMmaINS1_35MainloopSm100TmaUmmaWarpSpecializedILi17ELi2ELi4ENS5_IJNS4_1CILi1EEESB_SB_EEEEENS5_IJNSA_ILi128EEENSA_ILi64EEESF_EEENS_12float_e4m3_tENS5_IJlSB_lEEESH_SI_NS4_8TiledMMAINS4_8MMA_AtomIJNS4_10MMA_TraitsINS4_19SM100_MMA_F8F6F4_SSEJSH_SH_fSE_SF_NS4_17integral_constantINS4_4UMMA5MajorELSP_0EEESQ_NSN_INSO_7ScaleInELSR_0EEESS_EEEEEENS4_6LayoutISC_NS5_IJNSA_ILi0EEESW_SW_EEEEENS5_IJNS4_10UnderscoreESZ_SZ_EEEEENS4_13SM90_TMA_LOADENS4_14ComposedLayoutINS4_7SwizzleILi2ELi4ELi3EEENS4_18smem_ptr_flag_bitsILi8EEENSV_INS5_IJNSA_ILi8EEESF_EEENS5_IJSF_SB_EEEEEEEvNS4_8identityES12_S1C_vS1D_EENS_8epilogue10collective18CollectiveEpilogueINS1F_23Sm100TmaWarpSpecializedILi1ELi1ELi64ELb0ELb0EEEJSG_NS5_IJNSV_ISE_SB_EENSV_ISF_SB_EEEEESH_SI_SH_SI_NS1F_6fusion15FusionCallbacksIS1J_NS1N_17LinearCombinationISH_fSH_fLNS_15FloatRoundStyleE2EEESG_S1M_JEEENS4_5SM1004TMEM4LOAD26SM100_TMEM_LOAD_32dp32b64xES12_S1C_NS4_39AutoVectorizingCopyWithAssumedAlignmentILi128EEENS4_14SM90_TMA_STOREES1C_S1Y_S1Y_EEEvvEEEEvNT_6ParamsE,"",@"SHT_CUDA_INFO"
	.sectionflags	@""
	.align	4


	//----- nvinfo : EIATTR_CUDA_API_VERSION
	.align		4
        /*0000*/ 	.byte	0x04, 0x37
        /*0002*/ 	.short	(.L_31 - .L_30)
.L_30:
        /*0004*/ 	.word	0x00000082


	//----- nvinfo : EIATTR_KPARAM_INFO
	.align		4
.L_31:
        /*0008*/ 	.byte	0x04, 0x17
        /*000a*/ 	.short	(.L_33 - .L_32)
.L_32:
        /*000c*/ 	.word	0x00000000
        /*0010*/ 	.short	0x0000
        /*0012*/ 	.short	0x0000
        /*0014*/ 	.byte	0x00, 0xf0, 0x01, 0x20


	//----- nvinfo : EIATTR_AT_ENTRY_FRAGMENTS
	.align		4
.L_33:
        /*0018*/ 	.byte	0x04, 0x4f
        /*001a*/ 	.short	(.L_35 - .L_34)


	//   ....[0]....
.L_34:
        /*001c*/ 	.word	0x00000006


	//----- nvinfo : EIATTR_RESERVED_SMEM_USED
	.align		4
.L_35:
        /*0020*/ 	.byte	0x01, 0x41
	.zero		2


	//----- nvinfo : EIATTR_SPARSE_MMA_MASK
	.align		4
        /*0024*/ 	.byte	0x03, 0x50
        /*0026*/ 	.short	0x0000


	//----- nvinfo : EIATTR_TCGEN05_1CTA_USED
	.align		4
        /*0028*/ 	.byte	0x01, 0x51
	.zero		2


	//----- nvinfo : EIATTR_MAXREG_COUNT
	.align		4
        /*002c*/ 	.byte	0x03, 0x1b
        /*002e*/ 	.short	0x00ff


	//----- nvinfo : EIATTR_NUM_BARRIERS
	.align		4
        /*0030*/ 	.byte	0x02, 0x4c
        /*0032*/ 	.byte	0x07
	.zero		1


	//----- nvinfo : EIATTR_EXTERNS
	.align		4
        /*0034*/ 	.byte	0x04, 0x0f
        /*0036*/ 	.short	(.L_37 - .L_36)


	//   ....[0]....
	.align		4
.L_36:
        /*0038*/ 	.word	index@(__assertfail)


	//----- nvinfo : EIATTR_MERCURY_ISA_VERSION
	.align		4
.L_37:
        /*003c*/ 	.byte	0x03, 0x5f
        /*003e*/ 	.short	0x0101


	//----- nvinfo : EIATTR_INT_WARP_WIDE_INSTR_OFFSETS
	.align		4
        /*0040*/ 	.byte	0x04, 0x31
        /*0042*/ 	.short	(.L_39 - .L_38)


	//   ....[0]....
.L_38:
        /*0044*/ 	.word	0x00001f50


	//   ....[1]....
        /*0048*/ 	.word	0x00004010


	//   ....[2]....
        /*004c*/ 	.word	0x00004030


	//   ....[3]....
        /*0050*/ 	.word	0x00004060


	//   ....[4]....
        /*0054*/ 	.word	0x00004a70


	//   ....[5]....
        /*0058*/ 	.word	0x00004b60


	//----- nvinfo : EIATTR_COOP_GROUP_MASK_REGIDS
	.align		4
.L_39:
        /*005c*/ 	.byte	0x04, 0x29
        /*005e*/ 	.short	(.L_41 - .L_40)


	//   ....[0]....
.L_40:
        /*0060*/ 	.word	0xffffffff


	//   ....[1]....
        /*0064*/ 	.word	0xffffffff


	//   ....[2]....
        /*0068*/ 	.word	0xffffffff


	//   ....[3]....
        /*006c*/ 	.word	0xffffffff


	//   ....[4]....
        /*0070*/ 	.word	0xffffffff


	//   ....[5]....
        /*0074*/ 	.word	0xffffffff


	//   ....[6]....
        /*0078*/ 	.word	0xffffffff


	//   ....[7]....
        /*007c*/ 	.word	0xffffffff


	//   ....[8]....
        /*0080*/ 	.word	0xffffffff


	//   ....[9]....
        /*0084*/ 	.word	0xffffffff


	//   ....[10]....
        /*0088*/ 	.word	0xffffffff


	//   ....[11]....
        /*008c*/ 	.word	0xffffffff


	//   ....[12]....
        /*0090*/ 	.word	0xffffffff


	//----- nvinfo : EIATTR_COOP_GROUP_INSTR_OFFSETS
	.align		4
.L_41:
        /*0094*/ 	.byte	0x04, 0x28
        /*0096*/ 	.short	(.L_43 - .L_42)


	//   ....[0]....
.L_42:
        /*0098*/ 	.word	0x00000090


	//   ....[1]....
        /*009c*/ 	.word	0x000004d0


	//   ....[2]....
        /*00a0*/ 	.word	0x00000810


	//   ....[3]....
        /*00a4*/ 	.word	0x00000950


	//   ....[4]....
        /*00a8*/ 	.word	0x00000a50


	//   ....[5]....
        /*00ac*/ 	.word	0x00000bc0


	//   ....[6]....
        /*00b0*/ 	.word	0x00000d60


	//   ....[7]....
        /*00b4*/ 	.word	0x00001e30


	//   ....[8]....
        /*00b8*/ 	.word	0x00003360


	//   ....[9]....
        /*00bc*/ 	.word	0x00003570


	//   ....[10]....
        /*00c0*/ 	.word	0x000035a0


	//   ....[11]....
        /*00c4*/ 	.word	0x00003ef0


	//   ....[12]....
        /*00c8*/ 	.word	0x00004120


	//----- nvinfo : EIATTR_VRC_CTA_INIT_COUNT
	.align		4
.L_43:
        /*00cc*/ 	.byte	0x02, 0x4a
        /*00ce*/ 	.byte	0x80
	.zero		1


	//----- nvinfo : EIATTR_SYSCALL_OFFSETS
	.align		4
        /*00d0*/ 	.byte	0x04, 0x46
        /*00d2*/ 	.short	(.L_45 - .L_44)


	//   ....[0]....
.L_44:
        /*00d4*/ 	.word	0x00005550


	//   ....[1]....
        /*00d8*/ 	.word	0x00005690


	//   ....[2]....
        /*00dc*/ 	.word	0x00005e30


	//----- nvinfo : EIATTR_MBARRIER_INSTR_OFFSETS
	.align		4
.L_45:
        /*00e0*/ 	.byte	0x04, 0x39
        /*00e2*/ 	.short	(.L_47 - .L_46)


	//   ....[0]....
.L_46:
        /*00e4*/ 	.word	0x000005d0
        /*00e8*/ 	.word	0x000000ff
        /*00ec*/ 	.word	0x00000000
        /*00f0*/ 	.short	0x0100
        /*00f2*/ 	.byte	0x05
	.zero		1


	//   ....[1]....
        /*00f4*/ 	.word	0x000005e0
        /*00f8*/ 	.word	0x000000ff
        /*00fc*/ 	.word	0x00000088
        /*0100*/ 	.short	0x0100
        /*0102*/ 	.byte	0x05
	.zero		1


	//   ....[2]....
        /*0104*/ 	.word	0x000005f0
        /*0108*/ 	.word	0x000000ff
        /*010c*/ 	.word	0x00000008
        /*0110*/ 	.short	0x0100
        /*0112*/ 	.byte	0x05
	.zero		1


	//   ....[3]....
        /*0114*/ 	.word	0x00000600
        /*0118*/ 	.word	0x000000ff
        /*011c*/ 	.word	0x00000090
        /*0120*/ 	.short	0x0100
        /*0122*/ 	.byte	0x05
	.zero		1


	//   ....[4]....
        /*0124*/ 	.word	0x00000610
        /*0128*/ 	.word	0x000000ff
        /*012c*/ 	.word	0x00000010
        /*0130*/ 	.short	0x0100
        /*0132*/ 	.byte	0x05
	.zero		1


	//   ....[5]....
        /*0134*/ 	.word	0x00000620
        /*0138*/ 	.word	0x000000ff
        /*013c*/ 	.word	0x00000098
        /*0140*/ 	.short	0x0100
        /*0142*/ 	.byte	0x05
	.zero		1


	//   ....[6]....
        /*0144*/ 	.word	0x00000630
        /*0148*/ 	.word	0x000000ff
        /*014c*/ 	.word	0x00000018
        /*0150*/ 	.short	0x0100
        /*0152*/ 	.byte	0x05
	.zero		1


	//   ....[7]....
        /*0154*/ 	.word	0x00000640
        /*0158*/ 	.word	0x000000ff
        /*015c*/ 	.word	0x000000a0
        /*0160*/ 	.short	0x0100
        /*0162*/ 	.byte	0x05
	.zero		1


	//   ....[8]....
        /*0164*/ 	.word	0x00000650
        /*0168*/ 	.word	0x000000ff
        /*016c*/ 	.word	0x00000020
        /*0170*/ 	.short	0x0100
        /*0172*/ 	.byte	0x05
	.zero		1


	//   ....[9]....
        /*0174*/ 	.word	0x00000660
        /*0178*/ 	.word	0x000000ff
        /*017c*/ 	.word	0x000000a8
        /*0180*/ 	.short	0x0100
        /*0182*/ 	.byte	0x05
	.zero		1


	//   ....[10]....
        /*0184*/ 	.word	0x00000670
        /*0188*/ 	.word	0x000000ff
        /*018c*/ 	.word	0x00000028
        /*0190*/ 	.short	0x0100
        /*0192*/ 	.byte	0x05
	.zero		1


	//   ....[11]....
        /*0194*/ 	.word	0x00000680
        /*0198*/ 	.word	0x000000ff
        /*019c*/ 	.word	0x000000b0
        /*01a0*/ 	.short	0x0100
        /*01a2*/ 	.byte	0x05
	.zero		1


	//   ....[12]....
        /*01a4*/ 	.word	0x00000690
        /*01a8*/ 	.word	0x000000ff
        /*01ac*/ 	.word	0x00000030
        /*01b0*/ 	.short	0x0100
        /*01b2*/ 	.byte	0x05
	.zero		1


	//   ....[13]....
        /*01b4*/ 	.word	0x000006a0
        /*01b8*/ 	.word	0x000000ff
        /*01bc*/ 	.word	0x000000b8
        /*01c0*/ 	.short	0x0100
        /*01c2*/ 	.byte	0x05
	.zero		1


	//   ....[14]....
        /*01c4*/ 	.word	0x000006b0
        /*01c8*/ 	.word	0x000000ff
        /*01cc*/ 	.word	0x00000038
        /*01d0*/ 	.short	0x0100
        /*01d2*/ 	.byte	0x05
	.zero		1


	//   ....[15]....
        /*01d4*/ 	.word	0x000006c0
        /*01d8*/ 	.word	0x000000ff
        /*01dc*/ 	.word	0x000000c0
        /*01e0*/ 	.short	0x0100
        /*01e2*/ 	.byte	0x05
	.zero		1


	//   ....[16]....
        /*01e4*/ 	.word	0x000006d0
        /*01e8*/ 	.word	0x000000ff
        /*01ec*/ 	.word	0x00000040
        /*01f0*/ 	.short	0x0100
        /*01f2*/ 	.byte	0x05
	.zero		1


	//   ....[17]....
        /*01f4*/ 	.word	0x000006e0
        /*01f8*/ 	.word	0x000000ff
        /*01fc*/ 	.word	0x000000c8
        /*0200*/ 	.short	0x0100
        /*0202*/ 	.byte	0x05
	.zero		1


	//   ....[18]....
        /*0204*/ 	.word	0x000006f0
        /*0208*/ 	.word	0x000000ff
        /*020c*/ 	.word	0x00000048
        /*0210*/ 	.short	0x0100
        /*0212*/ 	.byte	0x05
	.zero		1


	//   ....[19]....
        /*0214*/ 	.word	0x00000700
        /*0218*/ 	.word	0x000000ff
        /*021c*/ 	.word	0x000000d0
        /*0220*/ 	.short	0x0100
        /*0222*/ 	.byte	0x05
	.zero		1


	//   ....[20]....
        /*0224*/ 	.word	0x00000710
        /*0228*/ 	.word	0x000000ff
        /*022c*/ 	.word	0x00000050
        /*0230*/ 	.short	0x0100
        /*0232*/ 	.byte	0x05
	.zero		1


	//   ....[21]....
        /*0234*/ 	.word	0x00000720
        /*0238*/ 	.word	0x000000ff
        /*023c*/ 	.word	0x000000d8
        /*0240*/ 	.short	0x0100
        /*0242*/ 	.byte	0x05
	.zero		1


	//   ....[22]....
        /*0244*/ 	.word	0x00000730
        /*0248*/ 	.word	0x000000ff
        /*024c*/ 	.word	0x00000058
        /*0250*/ 	.short	0x0100
        /*0252*/ 	.byte	0x05
	.zero		1


	//   ....[23]....
        /*0254*/ 	.word	0x00000740
        /*0258*/ 	.word	0x000000ff
        /*025c*/ 	.word	0x000000e0
        /*0260*/ 	.short	0x0100
        /*0262*/ 	.byte	0x05
	.zero		1


	//   ....[24]....
        /*0264*/ 	.word	0x00000750
        /*0268*/ 	.word	0x000000ff
        /*026c*/ 	.word	0x00000060
        /*0270*/ 	.short	0x0100
        /*0272*/ 	.byte	0x05
	.zero		1


	//   ....[25]....
        /*0274*/ 	.word	0x00000760
        /*0278*/ 	.word	0x000000ff
        /*027c*/ 	.word	0x000000e8
        /*0280*/ 	.short	0x0100
        /*0282*/ 	.byte	0x05
	.zero		1


	//   ....[26]....
        /*0284*/ 	.word	0x00000770
        /*0288*/ 	.word	0x000000ff
        /*028c*/ 	.word	0x00000068
        /*0290*/ 	.short	0x0100
        /*0292*/ 	.byte	0x05
	.zero		1


	//   ....[27]....
        /*0294*/ 	.word	0x00000780
        /*0298*/ 	.word	0x000000ff
        /*029c*/ 	.word	0x000000f0
        /*02a0*/ 	.short	0x0100
        /*02a2*/ 	.byte	0x05
	.zero		1


	//   ....[28]....
        /*02a4*/ 	.word	0x00000790
        /*02a8*/ 	.word	0x000000ff
        /*02ac*/ 	.word	0x00000070
        /*02b0*/ 	.short	0x0100
        /*02b2*/ 	.byte	0x05
	.zero		1


	//   ....[29]....
        /*02b4*/ 	.word	0x000007a0
        /*02b8*/ 	.word	0x000000ff
        /*02bc*/ 	.word	0x000000f8
        /*02c0*/ 	.short	0x0100
        /*02c2*/ 	.byte	0x05
	.zero		1


	//   ....[30]....
        /*02c4*/ 	.word	0x000007b0
        /*02c8*/ 	.word	0x000000ff
        /*02cc*/ 	.word	0x00000078
        /*02d0*/ 	.short	0x0100
        /*02d2*/ 	.byte	0x05
	.zero		1


	//   ....[31]....
        /*02d4*/ 	.word	0x000007c0
        /*02d8*/ 	.word	0x000000ff
        /*02dc*/ 	.word	0x00000100
        /*02e0*/ 	.short	0x0100
        /*02e2*/ 	.byte	0x05
	.zero		1


	//   ....[32]....
        /*02e4*/ 	.word	0x000007d0
        /*02e8*/ 	.word	0x000000ff
        /*02ec*/ 	.word	0x00000080
        /*02f0*/ 	.short	0x0100
        /*02f2*/ 	.byte	0x05
	.zero		1


	//   ....[33]....
        /*02f4*/ 	.word	0x000007e0
        /*02f8*/ 	.word	0x000000ff
        /*02fc*/ 	.word	0x00000108
        /*0300*/ 	.short	0x0100
        /*0302*/ 	.byte	0x05
	.zero		1


	//   ....[34]....
        /*0304*/ 	.word	0x00000920
        /*0308*/ 	.word	0x000000ff
        /*030c*/ 	.word	0x00000110
        /*0310*/ 	.short	0x0100
        /*0312*/ 	.byte	0x06
	.zero		1


	//   ....[35]....
        /*0314*/ 	.word	0x00000930
        /*0318*/ 	.word	0x000000ff
        /*031c*/ 	.word	0x00000118
        /*0320*/ 	.short	0x0100
        /*0322*/ 	.byte	0x06
	.zero		1


	//   ....[36]....
        /*0324*/ 	.word	0x00000a20
        /*0328*/ 	.word	0x000000ff
        /*032c*/ 	.word	0x00000120
        /*0330*/ 	.short	0x0100
        /*0332*/ 	.byte	0x05
	.zero		1


	//   ....[37]....
        /*0334*/ 	.word	0x00000a30
        /*0338*/ 	.word	0x000000ff
        /*033c*/ 	.word	0x00000128
        /*0340*/ 	.short	0x0100
        /*0342*/ 	.byte	0x05
	.zero		1


	//   ....[38]....
        /*0344*/ 	.word	0x00000b70
        /*0348*/ 	.word	0x000000ff
        /*034c*/ 	.word	0x00000130
        /*0350*/ 	.short	0x0100
        /*0352*/ 	.byte	0x05
	.zero		1


	//   ....[39]....
        /*0354*/ 	.word	0x00000b80
        /*0358*/ 	.word	0x000000ff
        /*035c*/ 	.word	0x00000140
        /*0360*/ 	.short	0x0100
        /*0362*/ 	.byte	0x05
	.zero		1


	//   ....[40]....
        /*0364*/ 	.word	0x00000b90
        /*0368*/ 	.word	0x000000ff
        /*036c*/ 	.word	0x00000138
        /*0370*/ 	.short	0x0100
        /*0372*/ 	.byte	0x05
	.zero		1


	//   ....[41]....
        /*0374*/ 	.word	0x00000ba0
        /*0378*/ 	.word	0x000000ff
        /*037c*/ 	.word	0x00000148
        /*0380*/ 	.short	0x0100
        /*0382*/ 	.byte	0x05
	.zero		1


	//   ....[42]....
        /*0384*/ 	.word	0x00000cd0
        /*0388*/ 	.word	0x000000ff
        /*038c*/ 	.word	0x00000150
        /*0390*/ 	.short	0x0100
        /*0392*/ 	.byte	0x06
	.zero		1


	//   ....[43]....
        /*0394*/ 	.word	0x00000ce0
        /*0398*/ 	.word	0x000000ff
        /*039c*/ 	.word	0x00000170
        /*03a0*/ 	.short	0x0100
        /*03a2*/ 	.byte	0x06
	.zero		1


	//   ....[44]....
        /*03a4*/ 	.word	0x00000cf0
        /*03a8*/ 	.word	0x000000ff
        /*03ac*/ 	.word	0x00000158
        /*03b0*/ 	.short	0x0100
        /*03b2*/ 	.byte	0x06
	.zero		1


	//   ....[45]....
        /*03b4*/ 	.word	0x00000d00
        /*03b8*/ 	.word	0x000000ff
        /*03bc*/ 	.word	0x00000178
        /*03c0*/ 	.short	0x0100
        /*03c2*/ 	.byte	0x06
	.zero		1


	//   ....[46]....
        /*03c4*/ 	.word	0x00000d10
        /*03c8*/ 	.word	0x000000ff
        /*03cc*/ 	.word	0x00000160
        /*03d0*/ 	.short	0x0100
        /*03d2*/ 	.byte	0x06
	.zero		1


	//   ....[47]....
        /*03d4*/ 	.word	0x00000d20
        /*03d8*/ 	.word	0x000000ff
        /*03dc*/ 	.word	0x00000180
        /*03e0*/ 	.short	0x0100
        /*03e2*/ 	.byte	0x06
	.zero		1


	//   ....[48]....
        /*03e4*/ 	.word	0x00000d30
        /*03e8*/ 	.word	0x000000ff
        /*03ec*/ 	.word	0x00000168
        /*03f0*/ 	.short	0x0100
        /*03f2*/ 	.byte	0x06
	.zero		1


	//   ....[49]....
        /*03f4*/ 	.word	0x00000d40
        /*03f8*/ 	.word	0x000000ff
        /*03fc*/ 	.word	0x00000188
        /*0400*/ 	.short	0x0100
        /*0402*/ 	.byte	0x06
	.zero		1


	//   ....[50]....
        /*0404*/ 	.word	0x00000e30
        /*0408*/ 	.word	0x000000ff
        /*040c*/ 	.word	0x00000190
        /*0410*/ 	.short	0x0100
        /*0412*/ 	.byte	0x05
	.zero		1


	//   ....[51]....
        /*0414*/ 	.word	0x00000e40
        /*0418*/ 	.word	0x000000ff
        /*041c*/ 	.word	0x000001a0
        /*0420*/ 	.short	0x0100
        /*0422*/ 	.byte	0x05
	.zero		1


	//   ....[52]....
        /*0424*/ 	.word	0x00000e50
        /*0428*/ 	.word	0x000000ff
        /*042c*/ 	.word	0x00000198
        /*0430*/ 	.short	0x0100
        /*0432*/ 	.byte	0x05
	.zero		1


	//   ....[53]....
        /*0434*/ 	.word	0x00000e60
        /*0438*/ 	.word	0x000000ff
        /*043c*/ 	.word	0x000001a8
        /*0440*/ 	.short	0x0100
        /*0442*/ 	.byte	0x05
	.zero		1


	//   ....[54]....
        /*0444*/ 	.word	0x00001730
        /*0448*/ 	.word	0x00000003
        /*044c*/ 	.word	0x000001a0
        /*0450*/ 	.short	0x010a
        /*0452*/ 	.byte	0xff
	.zero		1


	//   ....[55]....
        /*0454*/ 	.word	0x00001760
        /*0458*/ 	.word	0x00000003
        /*045c*/ 	.word	0x00000190
        /*0460*/ 	.short	0x0101
        /*0462*/ 	.byte	0xff
	.zero		1


	//   ....[56]....
        /*0464*/ 	.word	0x00001830
        /*0468*/ 	.word	0x000000ff
        /*046c*/ 	.word	0x00000088
        /*0470*/ 	.short	0x010a
        /*0472*/ 	.byte	0x08
	.zero		1


	//   ....[57]....
        /*0474*/ 	.word	0x000018d0
        /*0478*/ 	.word	0x000000ff
        /*047c*/ 	.word	0x00000088
        /*0480*/ 	.short	0x010a
        /*0482*/ 	.byte	0x21
	.zero		1


	//   ....[58]....
        /*0484*/ 	.word	0x00001a20
        /*0488*/ 	.word	0x000000ff
        /*048c*/ 	.word	0x00000088
        /*0490*/ 	.short	0x010a
        /*0492*/ 	.byte	0x08
	.zero		1


	//   ....[59]....
        /*0494*/ 	.word	0x00001b30
        /*0498*/ 	.word	0x000000ff
        /*049c*/ 	.word	0x00000128
        /*04a0*/ 	.short	0x0101
        /*04a2*/ 	.byte	0x04
	.zero		1


	//   ....[60]....
        /*04a4*/ 	.word	0x00001b50
        /*04a8*/ 	.word	0x000000ff
        /*04ac*/ 	.word	0x00000088
        /*04b0*/ 	.short	0x010a
        /*04b2*/ 	.byte	0x08
	.zero		1


	//   ....[61]....
        /*04b4*/ 	.word	0x00001bd0
        /*04b8*/ 	.word	0x000000ff
        /*04bc*/ 	.word	0x00000088
        /*04c0*/ 	.short	0x010a
        /*04c2*/ 	.byte	0x11
	.zero		1


	//   ....[62]....
        /*04c4*/ 	.word	0x00001d20
        /*04c8*/ 	.word	0x000000ff
        /*04cc*/ 	.word	0x00000088
        /*04d0*/ 	.short	0x010a
        /*04d2*/ 	.byte	0x08
	.zero		1


	//   ....[63]....
        /*04d4*/ 	.word	0x00001e60
        /*04d8*/ 	.word	0x00000002
        /*04dc*/ 	.word	0x00000130
        /*04e0*/ 	.short	0x010a
        /*04e2*/ 	.byte	0xff
	.zero		1


	//   ....[64]....
        /*04e4*/ 	.word	0x00001f20
        /*04e8*/ 	.word	0x00000002
        /*04ec*/ 	.word	0x00000000
        /*04f0*/ 	.short	0x0101
        /*04f2*/ 	.byte	0xff
	.zero		1


	//   ....[65]....
        /*04f4*/ 	.word	0x00002480
        /*04f8*/ 	.word	0x000000ff
        /*04fc*/ 	.word	0x00000000
        /*0500*/ 	.short	0x010a
        /*0502*/ 	.byte	0x05
	.zero		1


	//   ....[66]....
        /*0504*/ 	.word	0x00002510
        /*0508*/ 	.word	0x000000ff
        /*050c*/ 	.word	0x00000000
        /*0510*/ 	.short	0x010a
        /*0512*/ 	.byte	0x05
	.zero		1


	//   ....[67]....
        /*0514*/ 	.word	0x000025a0
        /*0518*/ 	.word	0x000000ff
        /*051c*/ 	.word	0x00000000
        /*0520*/ 	.short	0x010a
        /*0522*/ 	.byte	0x05
	.zero		1


	//   ....[68]....
        /*0524*/ 	.word	0x00002630
        /*0528*/ 	.word	0x000000ff
        /*052c*/ 	.word	0x00000000
        /*0530*/ 	.short	0x010a
        /*0532*/ 	.byte	0x05
	.zero		1


	//   ....[69]....
        /*0534*/ 	.word	0x000026c0
        /*0538*/ 	.word	0x000000ff
        /*053c*/ 	.word	0x00000000
        /*0540*/ 	.short	0x010a
        /*0542*/ 	.byte	0x05
	.zero		1


	//   ....[70]....
        /*0544*/ 	.word	0x00002750
        /*0548*/ 	.word	0x000000ff
        /*054c*/ 	.word	0x00000000
        /*0550*/ 	.short	0x010a
        /*0552*/ 	.byte	0x05
	.zero		1


	//   ....[71]....
        /*0554*/ 	.word	0x000027e0
        /*0558*/ 	.word	0x000000ff
        /*055c*/ 	.word	0x00000000
        /*0560*/ 	.short	0x010a
        /*0562*/ 	.byte	0x05
	.zero		1


	//   ....[72]....
        /*0564*/ 	.word	0x00002870
        /*0568*/ 	.word	0x000000ff
        /*056c*/ 	.word	0x00000000
        /*0570*/ 	.short	0x010a
        /*0572*/ 	.byte	0x05
	.zero		1


	//   ....[73]....
        /*0574*/ 	.word	0x00002900
        /*0578*/ 	.word	0x000000ff
        /*057c*/ 	.word	0x00000000
        /*0580*/ 	.short	0x010a
        /*0582*/ 	.byte	0x05
	.zero		1


	//   ....[74]....
        /*0584*/ 	.word	0x00002990
        /*0588*/ 	.word	0x000000ff
        /*058c*/ 	.word	0x00000000
        /*0590*/ 	.short	0x010a
        /*0592*/ 	.byte	0x05
	.zero		1


	//   ....[75]....
        /*0594*/ 	.word	0x00002a20
        /*0598*/ 	.word	0x000000ff
        /*059c*/ 	.word	0x00000000
        /*05a0*/ 	.short	0x010a
        /*05a2*/ 	.byte	0x05
	.zero		1


	//   ....[76]....
        /*05a4*/ 	.word	0x00002ab0
        /*05a8*/ 	.word	0x000000ff
        /*05ac*/ 	.word	0x00000000
        /*05b0*/ 	.short	0x010a
        /*05b2*/ 	.byte	0x05
	.zero		1


	//   ....[77]....
        /*05b4*/ 	.word	0x00002b40
        /*05b8*/ 	.word	0x000000ff
        /*05bc*/ 	.word	0x00000000
        /*05c0*/ 	.short	0x010a
        /*05c2*/ 	.byte	0x05
	.zero		1


	//   ....[78]....
        /*05c4*/ 	.word	0x00002bd0
        /*05c8*/ 	.word	0x000000ff
        /*05cc*/ 	.word	0x00000000
        /*05d0*/ 	.short	0x010a
        /*05d2*/ 	.byte	0x05
	.zero		1


	//   ....[79]....
        /*05d4*/ 	.word	0x00002c60
        /*05d8*/ 	.word	0x000000ff
        /*05dc*/ 	.word	0x00000000
        /*05e0*/ 	.short	0x010a
        /*05e2*/ 	.byte	0x05
	.zero		1


	//   ....[80]....
        /*05e4*/ 	.word	0x00002cf0
        /*05e8*/ 	.word	0x000000ff
        /*05ec*/ 	.word	0x00000000
        /*05f0*/ 	.short	0x010a
        /*05f2*/ 	.byte	0x05
	.zero		1


	//   ....[81]....
        /*05f4*/ 	.word	0x00002d90
        /*05f8*/ 	.word	0x00000000
        /*05fc*/ 	.word	0x00000000
        /*0600*/ 	.short	0x010a
        /*0602*/ 	.byte	0xff
	.zero		1


	//   ....[82]....
        /*0604*/ 	.word	0x00002eb0
        /*0608*/ 	.word	0x00000000
        /*060c*/ 	.word	0x00000190
        /*0610*/ 	.short	0x010a
        /*0612*/ 	.byte	0xff
	.zero		1


	//   ....[83]....
        /*0614*/ 	.word	0x00002f10
        /*0618*/ 	.word	0x00000004
        /*061c*/ 	.word	0x00000000
        /*0620*/ 	.short	0x0101
        /*0622*/ 	.byte	0xff
	.zero		1


	//   ....[84]....
        /*0624*/ 	.word	0x00002f30
        /*0628*/ 	.word	0x000000ff
        /*062c*/ 	.word	0x00000140
        /*0630*/ 	.short	0x010a
        /*0632*/ 	.byte	0x05
	.zero		1


	//   ....[85]....
        /*0634*/ 	.word	0x00003050
        /*0638*/ 	.word	0x00000000
        /*063c*/ 	.word	0x00000130
        /*0640*/ 	.short	0x010a
        /*0642*/ 	.byte	0xff
	.zero		1


	//   ....[86]....
        /*0644*/ 	.word	0x00003160
        /*0648*/ 	.word	0x00000000
        /*064c*/ 	.word	0x00000000
        /*0650*/ 	.short	0x0101
        /*0652*/ 	.byte	0xff
	.zero		1


	//   ....[87]....
        /*0654*/ 	.word	0x000031f0
        /*0658*/ 	.word	0x000000ff
        /*065c*/ 	.word	0x00000140
        /*0660*/ 	.short	0x0106
        /*0662*/ 	.byte	0x05
	.zero		1


	//   ....[88]....
        /*0664*/ 	.word	0x00003210
        /*0668*/ 	.word	0x000000ff
        /*066c*/ 	.word	0x00000140
        /*0670*/ 	.short	0x010a
        /*0672*/ 	.byte	0x05
	.zero		1


	//   ....[89]....
        /*0674*/ 	.word	0x000032a0
        /*0678*/ 	.word	0x000000ff
        /*067c*/ 	.word	0x00000140
        /*0680*/ 	.short	0x0106
        /*0682*/ 	.byte	0x04
	.zero		1


	//   ....[90]....
        /*0684*/ 	.word	0x000032e0
        /*0688*/ 	.word	0x00000000
        /*068c*/ 	.word	0x00000140
        /*0690*/ 	.short	0x010a
        /*0692*/ 	.byte	0xff
	.zero		1


	//   ....[91]....
        /*0694*/ 	.word	0x000037e0
        /*0698*/ 	.word	0x00000000
        /*069c*/ 	.word	0x00000130
        /*06a0*/ 	.short	0x010a
        /*06a2*/ 	.byte	0xff
	.zero		1


	//   ....[92]....
        /*06a4*/ 	.word	0x000038f0
        /*06a8*/ 	.word	0x00000003
        /*06ac*/ 	.word	0x00000000
        /*06b0*/ 	.short	0x0101
        /*06b2*/ 	.byte	0xff
	.zero		1


	//   ....[93]....
        /*06b4*/ 	.word	0x00003900
        /*06b8*/ 	.word	0x000000ff
        /*06bc*/ 	.word	0x00000000
        /*06c0*/ 	.short	0x010a
        /*06c2*/ 	.byte	0x04
	.zero		1


	//   ....[94]....
        /*06c4*/ 	.word	0x00003920
        /*06c8*/ 	.word	0x000000ff
        /*06cc*/ 	.word	0x00000170
        /*06d0*/ 	.short	0x010a
        /*06d2*/ 	.byte	0x08
	.zero		1


	//   ....[95]....
        /*06d4*/ 	.word	0x000039f0
        /*06d8*/ 	.word	0x000000ff
        /*06dc*/ 	.word	0x00000000
        /*06e0*/ 	.short	0x010a
        /*06e2*/ 	.byte	0x07
	.zero		1


	//   ....[96]....
        /*06e4*/ 	.word	0x00003b30
        /*06e8*/ 	.word	0x000000ff
        /*06ec*/ 	.word	0x00000000
        /*06f0*/ 	.short	0x010a
        /*06f2*/ 	.byte	0x04
	.zero		1


	//   ....[97]....
        /*06f4*/ 	.word	0x00003d20
        /*06f8*/ 	.word	0x000000ff
        /*06fc*/ 	.word	0x00000000
        /*0700*/ 	.short	0x010a
        /*0702*/ 	.byte	0x05
	.zero		1


	//   ....[98]....
        /*0704*/ 	.word	0x00003db0
        /*0708*/ 	.word	0x000000ff
        /*070c*/ 	.word	0x00000000
        /*0710*/ 	.short	0x010a
        /*0712*/ 	.byte	0x05
	.zero		1


	//   ....[99]....
        /*0714*/ 	.word	0x00003e40
        /*0718*/ 	.word	0x000000ff
        /*071c*/ 	.word	0x00000000
        /*0720*/ 	.short	0x010a
        /*0722*/ 	.byte	0x05
	.zero		1


	//   ....[100]....
        /*0724*/ 	.word	0x00003ed0
        /*0728*/ 	.word	0x000000ff
        /*072c*/ 	.word	0x00000000
        /*0730*/ 	.short	0x010a
        /*0732*/ 	.byte	0x07
	.zero		1


	//   ....[101]....
        /*0734*/ 	.word	0x00004310
        /*0738*/ 	.word	0x00000000
        /*073c*/ 	.word	0x00000130
        /*0740*/ 	.short	0x010a
        /*0742*/ 	.byte	0xff
	.zero		1


	//   ....[102]....
        /*0744*/ 	.word	0x00004400
        /*0748*/ 	.word	0x00000000
        /*074c*/ 	.word	0x00000000
        /*0750*/ 	.short	0x0101
        /*0752*/ 	.byte	0xff
	.zero		1


	//   ....[103]....
        /*0754*/ 	.word	0x00004720
        /*0758*/ 	.word	0x000000ff
        /*075c*/ 	.word	0x00000128
        /*0760*/ 	.short	0x010a
        /*0762*/ 	.byte	0x06
	.zero		1


	//   ....[104]....
        /*0764*/ 	.word	0x000048a0
        /*0768*/ 	.word	0x000000ff
        /*076c*/ 	.word	0x00000118
        /*0770*/ 	.short	0x010a
        /*0772*/ 	.byte	0x06
	.zero		1


	//   ....[105]....
        /*0774*/ 	.word	0x00004bd0
        /*0778*/ 	.word	0x000000ff
        /*077c*/ 	.word	0x00000110
        /*0780*/ 	.short	0x010b
        /*0782*/ 	.byte	0x06
	.zero		1


	//   ....[106]....
        /*0784*/ 	.word	0x00004bf0
        /*0788*/ 	.word	0x000000ff
        /*078c*/ 	.word	0x00000000
        /*0790*/ 	.short	0x0101
        /*0792*/ 	.byte	0x25
	.zero		1


	//   ....[107]....
        /*0794*/ 	.word	0x00004c30
        /*0798*/ 	.word	0x00000000
        /*079c*/ 	.word	0x00000118
        /*07a0*/ 	.short	0x010a
        /*07a2*/ 	.byte	0xff
	.zero		1


	//   ....[108]....
        /*07a4*/ 	.word	0x00004f60
        /*07a8*/ 	.word	0x00000000
        /*07ac*/ 	.word	0x00000130
        /*07b0*/ 	.short	0x010a
        /*07b2*/ 	.byte	0xff
	.zero		1


	//   ....[109]....
        /*07b4*/ 	.word	0x00005070
        /*07b8*/ 	.word	0x00000000
        /*07bc*/ 	.word	0x00000000
        /*07c0*/ 	.short	0x0101
        /*07c2*/ 	.byte	0xff
	.zero		1


	//   ....[110]....
        /*07c4*/ 	.word	0x00005a10
        /*07c8*/ 	.word	0x000000ff
        /*07cc*/ 	.word	0x00000110
        /*07d0*/ 	.short	0x010a
        /*07d2*/ 	.byte	0x2b
	.zero		1


	//   ....[111]....
        /*07d4*/ 	.word	0x00005a20
        /*07d8*/ 	.word	0x0000009c
        /*07dc*/ 	.word	0x00000150
        /*07e0*/ 	.short	0x010a
        /*07e2*/ 	.byte	0xff
	.zero		1


	//   ....[112]....
        /*07e4*/ 	.word	0x00005bb0
        /*07e8*/ 	.word	0x000000ff
        /*07ec*/ 	.word	0x00000110
        /*07f0*/ 	.short	0x010a
        /*07f2*/ 	.byte	0x2b
	.zero		1


	//   ....[113]....
        /*07f4*/ 	.word	0x00005cb0
        /*07f8*/ 	.word	0x000000ff
        /*07fc*/ 	.word	0x00000000
        /*0800*/ 	.short	0x0101
        /*0802*/ 	.byte	0x04
	.zero		1


	//   ....[114]....
        /*0804*/ 	.word	0x00005d10
        /*0808*/ 	.word	0x0000009c
        /*080c*/ 	.word	0x00000150
        /*0810*/ 	.short	0x010a
        /*0812*/ 	.byte	0xff
	.zero		1


	//   ....[115]....
        /*0814*/ 	.word	0x000060d0
        /*0818*/ 	.word	0x000000ff
        /*081c*/ 	.word	0x00000000
        /*0820*/ 	.short	0x0101
        /*0822*/ 	.byte	0x05
	.zero		1


	//   ....[116]....
        /*0824*/ 	.word	0x00007180
        /*0828*/ 	.word	0x00000003
        /*082c*/ 	.word	0x000001a0
        /*0830*/ 	.short	0x010a
        /*0832*/ 	.byte	0xff
	.zero		1


	//   ....[117]....
        /*0834*/ 	.word	0x000071e0
        /*0838*/ 	.word	0x00000002
        /*083c*/ 	.word	0x00000088
        /*0840*/ 	.short	0x010a
        /*0842*/ 	.byte	0xff
	.zero		1


	//   ....[118]....
        /*0844*/ 	.word	0x00007240
        /*0848*/ 	.word	0x00000002
        /*084c*/ 	.word	0x00000088
        /*0850*/ 	.short	0x010a
        /*0852*/ 	.byte	0xff
	.zero		1


	//   ....[119]....
        /*0854*/ 	.word	0x00007290
        /*0858*/ 	.word	0x00000002
        /*085c*/ 	.word	0x00000130
        /*0860*/ 	.short	0x010a
        /*0862*/ 	.byte	0xff
	.zero		1


	//   ....[120]....
        /*0864*/ 	.word	0x000072f0
        /*0868*/ 	.word	0x00000000
        /*086c*/ 	.word	0x00000000
        /*0870*/ 	.short	0x010a
        /*0872*/ 	.byte	0xff
	.zero		1


	//   ....[121]....
        /*0874*/ 	.word	0x00007350
        /*0878*/ 	.word	0x00000000
        /*087c*/ 	.word	0x00000000
        /*0880*/ 	.short	0x010a
        /*0882*/ 	.byte	0xff
	.zero		1


	//   ....[122]....
        /*0884*/ 	.word	0x000073b0
        /*0888*/ 	.word	0x00000000
        /*088c*/ 	.word	0x00000000
        /*0890*/ 	.short	0x010a
        /*0892*/ 	.byte	0xff
	.zero		1


	//   ....[123]....
        /*0894*/ 	.word	0x00007410
        /*0898*/ 	.word	0x00000000
        /*089c*/ 	.word	0x00000000
        /*08a0*/ 	.short	0x010a
        /*08a2*/ 	.byte	0xff
	.zero		1


	//   ....[124]....
        /*08a4*/ 	.word	0x00007470
        /*08a8*/ 	.word	0x00000000
        /*08ac*/ 	.word	0x00000000
        /*08b0*/ 	.short	0x010a
        /*08b2*/ 	.byte	0xff
	.zero		1


	//   ....[125]....
        /*08b4*/ 	.word	0x000074d0
        /*08b8*/ 	.word	0x00000000
        /*08bc*/ 	.word	0x00000000
        /*08c0*/ 	.short	0x010a
        /*08c2*/ 	.byte	0xff
	.zero		1


	//   ....[126]....
        /*08c4*/ 	.word	0x00007530
        /*08c8*/ 	.word	0x00000000
        /*08cc*/ 	.word	0x00000000
        /*08d0*/ 	.short	0x010a
        /*08d2*/ 	.byte	0xff
	.zero		1


	//   ....[127]....
        /*08d4*/ 	.word	0x00007590
        /*08d8*/ 	.word	0x00000000
        /*08dc*/ 	.word	0x00000000
        /*08e0*/ 	.short	0x010a
        /*08e2*/ 	.byte	0xff
	.zero		1


	//   ....[128]....
        /*08e4*/ 	.word	0x000075f0
        /*08e8*/ 	.word	0x00000000
        /*08ec*/ 	.word	0x00000000
        /*08f0*/ 	.short	0x010a
        /*08f2*/ 	.byte	0xff
	.zero		1


	//   ....[129]....
        /*08f4*/ 	.word	0x00007650
        /*08f8*/ 	.word	0x00000000
        /*08fc*/ 	.word	0x00000000
        /*0900*/ 	.short	0x010a
        /*0902*/ 	.byte	0xff
	.zero		1


	//   ....[130]....
        /*0904*/ 	.word	0x000076b0
        /*0908*/ 	.word	0x00000000
        /*090c*/ 	.word	0x00000000
        /*0910*/ 	.short	0x010a
        /*0912*/ 	.byte	0xff
	.zero		1


	//   ....[131]....
        /*0914*/ 	.word	0x00007710
        /*0918*/ 	.word	0x00000000
        /*091c*/ 	.word	0x00000000
        /*0920*/ 	.short	0x010a
        /*0922*/ 	.byte	0xff
	.zero		1


	//   ....[132]....
        /*0924*/ 	.word	0x00007770
        /*0928*/ 	.word	0x00000000
        /*092c*/ 	.word	0x00000000
        /*0930*/ 	.short	0x010a
        /*0932*/ 	.byte	0xff
	.zero		1


	//   ....[133]....
        /*0934*/ 	.word	0x000077d0
        /*0938*/ 	.word	0x00000000
        /*093c*/ 	.word	0x00000000
        /*0940*/ 	.short	0x010a
        /*0942*/ 	.byte	0xff
	.zero		1


	//   ....[134]....
        /*0944*/ 	.word	0x00007830
        /*0948*/ 	.word	0x00000000
        /*094c*/ 	.word	0x00000000
        /*0950*/ 	.short	0x010a
        /*0952*/ 	.byte	0xff
	.zero		1


	//   ....[135]....
        /*0954*/ 	.word	0x00007890
        /*0958*/ 	.word	0x00000000
        /*095c*/ 	.word	0x00000000
        /*0960*/ 	.short	0x010a
        /*0962*/ 	.byte	0xff
	.zero		1


	//   ....[136]....
        /*0964*/ 	.word	0x000078e0
        /*0968*/ 	.word	0x00000000
        /*096c*/ 	.word	0x00000190
        /*0970*/ 	.short	0x010a
        /*0972*/ 	.byte	0xff
	.zero		1


	//   ....[137]....
        /*0974*/ 	.word	0x00007940
        /*0978*/ 	.word	0x00000000
        /*097c*/ 	.word	0x00000140
        /*0980*/ 	.short	0x010a
        /*0982*/ 	.byte	0xff
	.zero		1


	//   ....[138]....
        /*0984*/ 	.word	0x00007990
        /*0988*/ 	.word	0x00000000
        /*098c*/ 	.word	0x00000130
        /*0990*/ 	.short	0x010a
        /*0992*/ 	.byte	0xff
	.zero		1


	//   ....[139]....
        /*0994*/ 	.word	0x000079f0
        /*0998*/ 	.word	0x00000000
        /*099c*/ 	.word	0x00000140
        /*09a0*/ 	.short	0x010a
        /*09a2*/ 	.byte	0xff
	.zero		1


	//   ....[140]....
        /*09a4*/ 	.word	0x00007a40
        /*09a8*/ 	.word	0x00000000
        /*09ac*/ 	.word	0x00000130
        /*09b0*/ 	.short	0x010a
        /*09b2*/ 	.byte	0xff
	.zero		1


	//   ....[141]....
        /*09b4*/ 	.word	0x00007aa0
        /*09b8*/ 	.word	0x00000003
        /*09bc*/ 	.word	0x00000170
        /*09c0*/ 	.short	0x010a
        /*09c2*/ 	.byte	0xff
	.zero		1


	//   ....[142]....
        /*09c4*/ 	.word	0x00007b00
        /*09c8*/ 	.word	0x00000000
        /*09cc*/ 	.word	0x00000000
        /*09d0*/ 	.short	0x010a
        /*09d2*/ 	.byte	0xff
	.zero		1


	//   ....[143]....
        /*09d4*/ 	.word	0x00007b60
        /*09d8*/ 	.word	0x00000000
        /*09dc*/ 	.word	0x00000000
        /*09e0*/ 	.short	0x010a
        /*09e2*/ 	.byte	0xff
	.zero		1


	//   ....[144]....
        /*09e4*/ 	.word	0x00007bc0
        /*09e8*/ 	.word	0x00000000
        /*09ec*/ 	.word	0x00000000
        /*09f0*/ 	.short	0x010a
        /*09f2*/ 	.byte	0xff
	.zero		1


	//   ....[145]....
        /*09f4*/ 	.word	0x00007c20
        /*09f8*/ 	.word	0x00000000
        /*09fc*/ 	.word	0x00000000
        /*0a00*/ 	.short	0x010a
        /*0a02*/ 	.byte	0xff
	.zero		1


	//   ....[146]....
        /*0a04*/ 	.word	0x00007c80
        /*0a08*/ 	.word	0x00000000
        /*0a0c*/ 	.word	0x00000000
        /*0a10*/ 	.short	0x010a
        /*0a12*/ 	.byte	0xff
	.zero		1


	//   ....[147]....
        /*0a14*/ 	.word	0x00007cd0
        /*0a18*/ 	.word	0x00000000
        /*0a1c*/ 	.word	0x00000130
        /*0a20*/ 	.short	0x010a
        /*0a22*/ 	.byte	0xff
	.zero		1


	//   ....[148]....
        /*0a24*/ 	.word	0x00007d30
        /*0a28*/ 	.word	0x00000000
        /*0a2c*/ 	.word	0x00000128
        /*0a30*/ 	.short	0x010a
        /*0a32*/ 	.byte	0xff
	.zero		1


	//   ....[149]....
        /*0a34*/ 	.word	0x00007d90
        /*0a38*/ 	.word	0x00000003
        /*0a3c*/ 	.word	0x00000118
        /*0a40*/ 	.short	0x010a
        /*0a42*/ 	.byte	0xff
	.zero		1


	//   ....[150]....
        /*0a44*/ 	.word	0x00007de0
        /*0a48*/ 	.word	0x00000000
        /*0a4c*/ 	.word	0x00000130
        /*0a50*/ 	.short	0x010a
        /*0a52*/ 	.byte	0xff
	.zero		1


	//   ....[151]....
        /*0a54*/ 	.word	0x00007e40
        /*0a58*/ 	.word	0x00000000
        /*0a5c*/ 	.word	0x00000110
        /*0a60*/ 	.short	0x010a
        /*0a62*/ 	.byte	0xff
	.zero		1


	//   ....[152]....
        /*0a64*/ 	.word	0x00007e90
        /*0a68*/ 	.word	0x0000009c
        /*0a6c*/ 	.word	0x00000150
        /*0a70*/ 	.short	0x010a
        /*0a72*/ 	.byte	0xff
	.zero		1


	//----- nvinfo : EIATTR_NUM_MBARRIERS
	.align		4
.L_47:
        /*0a74*/ 	.byte	0x03, 0x38
        /*0a76*/ 	.short	0x0036


	//----- nvinfo : EIATTR_EXIT_INSTR_OFFSETS
	.align		4
        /*0a78*/ 	.byte	0x04, 0x1c
        /*0a7a*/ 	.short	(.L_49 - .L_48)


	//   ....[0]....
.L_48:
        /*0a7c*/ 	.word	0x00002dc0


	//   ....[1]....
        /*0a80*/ 	.word	0x000032b0


	//   ....[2]....
        /*0a84*/ 	.word	0x00003310


	//   ....[3]....
        /*0a88*/ 	.word	0x00004130


	//   ....[4]....
        /*0a8c*/ 	.word	0x00004c60


	//   ....[5]....
        /*0a90*/ 	.word	0x00004ca0


	//   ....[6]....
        /*0a94*/ 	.word	0x00007170


	//----- nvinfo : EIATTR_MAX_THREADS
	.align		4
.L_49:
        /*0a98*/ 	.byte	0x04, 0x05
        /*0a9a*/ 	.short	(.L_51 - .L_50)
.L_50:
        /*0a9c*/ 	.word	0x00000100
        /*0aa0*/ 	.word	0x00000001
        /*0aa4*/ 	.word	0x00000001


	//----- nvinfo : EIATTR_CRS_STACK_SIZE
	.align		4
.L_51:
        /*0aa8*/ 	.byte	0x04, 0x1e
        /*0aaa*/ 	.short	(.L_53 - .L_52)
.L_52:
        /*0aac*/ 	.word	0x00000000


	//----- nvinfo : EIATTR_CBANK_PARAM_SIZE
	.align		4
.L_53:
        /*0ab0*/ 	.byte	0x03, 0x19
        /*0ab2*/ 	.short	0x0800


	//----- nvinfo : EIATTR_PARAM_CBANK
	.align		4
        /*0ab4*/ 	.byte	0x04, 0x0a
        /*0ab6*/ 	.short	(.L_55 - .L_54)
	.align		4
.L_54:
        /*0ab8*/ 	.word	index@(.nv.constant0._ZN7cutlass13device_kernelINS_4gemm6kernel13GemmUniversalIN4cute5tupleIJiiiiEEENS1_10collective13CollectiveMmaINS1_35MainloopSm100TmaUmmaWarpSpecializedILi17ELi2ELi4ENS5_IJNS4_1CILi1EEESB_SB_EEEEENS5_IJNSA_ILi128EEENSA_ILi64EEESF_EEENS_12float_e4m3_tENS5_IJlSB_lEEESH_SI_NS4_8TiledMMAINS4_8MMA_AtomIJNS4_10MMA_TraitsINS4_19SM100_MMA_F8F6F4_SSEJSH_SH_fSE_SF_NS4_17integral_constantINS4_4UMMA5MajorELSP_0EEESQ_NSN_INSO_7ScaleInELSR_0EEESS_EEEEEENS4_6LayoutISC_NS5_IJNSA_ILi0EEESW_SW_EEEEENS5_IJNS4_10UnderscoreESZ_SZ_EEEEENS4_13SM90_TMA_LOADENS4_14ComposedLayoutINS4_7SwizzleILi2ELi4ELi3EEENS4_18smem_ptr_flag_bitsILi8EEENSV_INS5_IJNSA_ILi8EEESF_EEENS5_IJSF_SB_EEEEEEEvNS4_8identityES12_S1C_vS1D_EENS_8epilogue10collective18CollectiveEpilogueINS1F_23Sm100TmaWarpSpecializedILi1ELi1ELi64ELb0ELb0EEEJSG_NS5_IJNSV_ISE_SB_EENSV_ISF_SB_EEEEESH_SI_SH_SI_NS1F_6fusion15FusionCallbacksIS1J_NS1N_17LinearCombinationISH_fSH_fLNS_15FloatRoundStyleE2EEESG_S1M_JEEENS4_5SM1004TMEM4LOAD26SM100_TMEM_LOAD_32dp32b64xES12_S1C_NS4_39AutoVectorizingCopyWithAssumedAlignmentILi128EEENS4_14SM90_TMA_STOREES1C_S1Y_S1Y_EEEvvEEEEvNT_6ParamsE)
        /*0abc*/ 	.short	0x0380
        /*0abe*/ 	.short	0x0800


	//----- nvinfo : EIATTR_SW_WAR
	.align		4
.L_55:
        /*0ac0*/ 	.byte	0x04, 0x36
        /*0ac2*/ 	.short	(.L_57 - .L_56)
.L_56:
        /*0ac4*/ 	.word	0x00000008
.L_57:


//--------------------- .nv.callgraph             --------------------------
	.section	.nv.callgraph,"",@"SHT_CUDA_CALLGRAPH"
	.align	4
	.sectionentsize	8
	.align		4
        /*0000*/ 	.word	0x00000000
	.align		4
        /*0004*/ 	.word	0xffffffff
	.align		4
        /*0008*/ 	.word	index@(_ZN7cutlass13device_kernelINS_4gemm6kernel13GemmUniversalIN4cute5tupleIJiiiiEEENS1_10collective13CollectiveMmaINS1_35MainloopSm100TmaUmmaWarpSpecializedILi17ELi2ELi4ENS5_IJNS4_1CILi1EEESB_SB_EEEEENS5_IJNSA_ILi128EEENSA_ILi64EEESF_EEENS_12float_e4m3_tENS5_IJlSB_lEEESH_SI_NS4_8TiledMMAINS4_8MMA_AtomIJNS4_10MMA_TraitsINS4_19SM100_MMA_F8F6F4_SSEJSH_SH_fSE_SF_NS4_17integral_constantINS4_4UMMA5MajorELSP_0EEESQ_NSN_INSO_7ScaleInELSR_0EEESS_EEEEEENS4_6LayoutISC_NS5_IJNSA_ILi0EEESW_SW_EEEEENS5_IJNS4_10UnderscoreESZ_SZ_EEEEENS4_13SM90_TMA_LOADENS4_14ComposedLayoutINS4_7SwizzleILi2ELi4ELi3EEENS4_18smem_ptr_flag_bitsILi8EEENSV_INS5_IJNSA_ILi8EEESF_EEENS5_IJSF_SB_EEEEEEEvNS4_8identityES12_S1C_vS1D_EENS_8epilogue10collective18CollectiveEpilogueINS1F_23Sm100TmaWarpSpecializedILi1ELi1ELi64ELb0ELb0EEEJSG_NS5_IJNSV_ISE_SB_EENSV_ISF_SB_EEEEESH_SI_SH_SI_NS1F_6fusion15FusionCallbacksIS1J_NS1N_17LinearCombinationISH_fSH_fLNS_15FloatRoundStyleE2EEESG_S1M_JEEENS4_5SM1004TMEM4LOAD26SM100_TMEM_LOAD_32dp32b64xES12_S1C_NS4_39AutoVectorizingCopyWithAssumedAlignmentILi128EEENS4_14SM90_TMA_STOREES1C_S1Y_S1Y_EEEvvEEEEvNT_6ParamsE)
	.align		4
        /*000c*/ 	.word	index@(__assertfail)
	.align		4
        /*0010*/ 	.word	0x00000000
	.align		4
        /*0014*/ 	.word	0xfffffffe
	.align		4
        /*0018*/ 	.word	0x00000000
	.align		4
        /*001c*/ 	.word	0xfffffffd
	.align		4
        /*0020*/ 	.word	0x00000000
	.align		4
        /*0024*/ 	.word	0xfffffffc


//--------------------- .nv.constant4             --------------------------
	.section	.nv.constant4,"a",@progbits
	.align	8
	.align		8
.nv.constant4:
        /*0000*/ 	.dword	__assertfail
	.align		8
        /*0008*/ 	.dword	__unnamed_1
	.align		8
        /*0010*/ 	.dword	__unnamed_2
	.align		8
        /*0018*/ 	.dword	_ZN40_INTERNAL_c82cbdf3_4_k_cu_0b000b6a_329664cuda3std3__45__cpo5beginE
	.align		8
        /*0020*/ 	.dword	_ZN40_INTERNAL_c82cbdf3_4_k_cu_0b000b6a_329664cuda3std3__45__cpo3endE
	.align		8
        /*0028*/ 	.dword	_ZN40_INTERNAL_c82cbdf3_4_k_cu_0b000b6a_329664cuda3std3__45__cpo6cbeginE
	.align		8
        /*0030*/ 	.dword	_ZN40_INTERNAL_c82cbdf3_4_k_cu_0b000b6a_329664cuda3std3__45__cpo4cendE
	.align		8
        /*0038*/ 	.dword	_ZN40_INTERNAL_c82cbdf3_4_k_cu_0b000b6a_329664cuda3std3__442_GLOBAL__N__c82cbdf3_4_k_cu_0b000b6a_329666ignoreE
	.align		8
        /*0040*/ 	.dword	_ZN40_INTERNAL_c82cbdf3_4_k_cu_0b000b6a_329664cuda3std3__419piecewise_constructE
	.align		8
        /*0048*/ 	.dword	_ZN40_INTERNAL_c82cbdf3_4_k_cu_0b000b6a_329664cuda3std3__48in_placeE
	.align		8
        /*0050*/ 	.dword	_ZN40_INTERNAL_c82cbdf3_4_k_cu_0b000b6a_329664cuda3std6ranges3__45__cpo4swapE
	.align		8
        /*0058*/ 	.dword	_ZN40_INTERNAL_c82cbdf3_4_k_cu_0b000b6a_329664cuda3std6ranges3__45__cpo9iter_moveE
	.align		8
        /*0060*/ 	.dword	_ZN40_INTERNAL_c82cbdf3_4_k_cu_0b000b6a_329664cute7productE
	.align		8
        /*0068*/ 	.dword	_ZN40_INTERNAL_c82cbdf3_4_k_cu_0b000b6a_329664cute1_E
	.align		8
        /*0070*/ 	.dword	$str$25
	.align		8
        /*0078*/ 	.dword	$str$26
	.align		8
        /*0080*/ 	.dword	$str$27
	.align		8
        /*0088*/ 	.dword	$str$28


//--------------------- .text._ZN7cutlass13device_kernelINS_4gemm6kernel13GemmUniversalIN4cute5tupleIJiiiiEEENS1_10collective13CollectiveMmaINS1_35MainloopSm100TmaUmmaWarpSpecializedILi17ELi2ELi4ENS5_IJNS4_1CILi1EEESB_SB_EEEEENS5_IJNSA_ILi128EEENSA_ILi64EEESF_EEENS_12float_e4m3_tENS5_IJlSB_lEEESH_SI_NS4_8TiledMMAINS4_8MMA_AtomIJNS4_10MMA_TraitsINS4_19SM100_MMA_F8F6F4_SSEJSH_SH_fSE_SF_NS4_17integral_constantINS4_4UMMA5MajorELSP_0EEESQ_NSN_INSO_7ScaleInELSR_0EEESS_EEEEEENS4_6LayoutISC_NS5_IJNSA_ILi0EEESW_SW_EEEEENS5_IJNS4_10UnderscoreESZ_SZ_EEEEENS4_13SM90_TMA_LOADENS4_14ComposedLayoutINS4_7SwizzleILi2ELi4ELi3EEENS4_18smem_ptr_flag_bitsILi8EEENSV_INS5_IJNSA_ILi8EEESF_EEENS5_IJSF_SB_EEEEEEEvNS4_8identityES12_S1C_vS1D_EENS_8epilogue10collective18CollectiveEpilogueINS1F_23Sm100TmaWarpSpecializedILi1ELi1ELi64ELb0ELb0EEEJSG_NS5_IJNSV_ISE_SB_EENSV_ISF_SB_EEEEESH_SI_SH_SI_NS1F_6fusion15FusionCallbacksIS1J_NS1N_17LinearCombinationISH_fSH_fLNS_15FloatRoundStyleE2EEESG_S1M_JEEENS4_5SM1004TMEM4LOAD26SM100_TMEM_LOAD_32dp32b64xES12_S1C_NS4_39AutoVectorizingCopyWithAssumedAlignmentILi128EEENS4_14SM90_TMA_STOREES1C_S1Y_S1Y_EEEvvEEEEvNT_6ParamsE --------------------------
	.section	.text._ZN7cutlass13device_kernelINS_4gemm6kernel13GemmUniversalIN4cute5tupleIJiiiiEEENS1_10collective13CollectiveMmaINS1_35MainloopSm100TmaUmmaWarpSpecializedILi17ELi2ELi4ENS5_IJNS4_1CILi1EEESB_SB_EEEEENS5_IJNSA_ILi128EEENSA_ILi64EEESF_EEENS_12float_e4m3_tENS5_IJlSB_lEEESH_SI_NS4_8TiledMMAINS4_8MMA_AtomIJNS4_10MMA_TraitsINS4_19SM100_MMA_F8F6F4_SSEJSH_SH_fSE_SF_NS4_17integral_constantINS4_4UMMA5MajorELSP_0EEESQ_NSN_INSO_7ScaleInELSR_0EEESS_EEEEEENS4_6LayoutISC_NS5_IJNSA_ILi0EEESW_SW_EEEEENS5_IJNS4_10UnderscoreESZ_SZ_EEEEENS4_13SM90_TMA_LOADENS4_14ComposedLayoutINS4_7SwizzleILi2ELi4ELi3EEENS4_18smem_ptr_flag_bitsILi8EEENSV_INS5_IJNSA_ILi8EEESF_EEENS5_IJSF_SB_EEEEEEEvNS4_8identityES12_S1C_vS1D_EENS_8epilogue10collective18CollectiveEpilogueINS1F_23Sm100TmaWarpSpecializedILi1ELi1ELi64ELb0ELb0EEEJSG_NS5_IJNSV_ISE_SB_EENSV_ISF_SB_EEEEESH_SI_SH_SI_NS1F_6fusion15FusionCallbacksIS1J_NS1N_17LinearCombinationISH_fSH_fLNS_15FloatRoundStyleE2EEESG_S1M_JEEENS4_5SM1004TMEM4LOAD26SM100_TMEM_LOAD_32dp32b64xES12_S1C_NS4_39AutoVectorizingCopyWithAssumedAlignmentILi128EEENS4_14SM90_TMA_STOREES1C_S1Y_S1Y_EEEvvEEEEvNT_6ParamsE,"ax",@progbits
	.align	128
.text._ZN7cutlass13device_kernelINS_4gemm6kernel13GemmUniversalIN4cute5tupleIJiiiiEEENS1_10collective13CollectiveMmaINS1_35MainloopSm100TmaUmmaWarpSpecializedILi17ELi2ELi4ENS5_IJNS4_1CILi1EEESB_SB_EEEEENS5_IJNSA_ILi128EEENSA_ILi64EEESF_EEENS_12float_e4m3_tENS5_IJlSB_lEEESH_SI_NS4_8TiledMMAINS4_8MMA_AtomIJNS4_10MMA_TraitsINS4_19SM100_MMA_F8F6F4_SSEJSH_SH_fSE_SF_NS4_17integral_constantINS4_4UMMA5MajorELSP_0EEESQ_NSN_INSO_7ScaleInELSR_0EEESS_EEEEEENS4_6LayoutISC_NS5_IJNSA_ILi0EEESW_SW_EEEEENS5_IJNS4_10UnderscoreESZ_SZ_EEEEENS4_13SM90_TMA_LOADENS4_14ComposedLayoutINS4_7SwizzleILi2ELi4ELi3EEENS4_18smem_ptr_flag_bitsILi8EEENSV_INS5_IJNSA_ILi8EEESF_EEENS5_IJSF_SB_EEEEEEEvNS4_8identityES12_S1C_vS1D_EENS_8epilogue10collective18CollectiveEpilogueINS1F_23Sm100TmaWarpSpecializedILi1ELi1ELi64ELb0ELb0EEEJSG_NS5_IJNSV_ISE_SB_EENSV_ISF_SB_EEEEESH_SI_SH_SI_NS1F_6fusion15FusionCallbacksIS1J_NS1N_17LinearCombinationISH_fSH_fLNS_15FloatRoundStyleE2EEESG_S1M_JEEENS4_5SM1004TMEM4LOAD26SM100_TMEM_LOAD_32dp32b64xES12_S1C_NS4_39AutoVectorizingCopyWithAssumedAlignmentILi128EEENS4_14SM90_TMA_STOREES1C_S1Y_S1Y_EEEvvEEEEvNT_6ParamsE:
        .type           _ZN7cutlass13device_kernelINS_4gemm6kernel13GemmUniversalIN4cute5tupleIJiiiiEEENS1_10collective13CollectiveMmaINS1_35MainloopSm100TmaUmmaWarpSpecializedILi17ELi2ELi4ENS5_IJNS4_1CILi1EEESB_SB_EEEEENS5_IJNSA_ILi128EEENSA_ILi64EEESF_EEENS_12float_e4m3_tENS5_IJlSB_lEEESH_SI_NS4_8TiledMMAINS4_8MMA_AtomIJNS4_10MMA_TraitsINS4_19SM100_MMA_F8F6F4_SSEJSH_SH_fSE_SF_NS4_17integral_constantINS4_4UMMA5MajorELSP_0EEESQ_NSN_INSO_7ScaleInELSR_0EEESS_EEEEEENS4_6LayoutISC_NS5_IJNSA_ILi0EEESW_SW_EEEEENS5_IJNS4_10UnderscoreESZ_SZ_EEEEENS4_13SM90_TMA_LOADENS4_14ComposedLayoutINS4_7SwizzleILi2ELi4ELi3EEENS4_18smem_ptr_flag_bitsILi8EEENSV_INS5_IJNSA_ILi8EEESF_EEENS5_IJSF_SB_EEEEEEEvNS4_8identityES12_S1C_vS1D_EENS_8epilogue10collective18CollectiveEpilogueINS1F_23Sm100TmaWarpSpecializedILi1ELi1ELi64ELb0ELb0EEEJSG_NS5_IJNSV_ISE_SB_EENSV_ISF_SB_EEEEESH_SI_SH_SI_NS1F_6fusion15FusionCallbacksIS1J_NS1N_17LinearCombinationISH_fSH_fLNS_15FloatRoundStyleE2EEESG_S1M_JEEENS4_5SM1004TMEM4LOAD26SM100_TMEM_LOAD_32dp32b64xES12_S1C_NS4_39AutoVectorizingCopyWithAssumedAlignmentILi128EEENS4_14SM90_TMA_STOREES1C_S1Y_S1Y_EEEvvEEEEvNT_6ParamsE,@function
        .size           _ZN7cutlass13device_kernelINS_4gemm6kernel13GemmUniversalIN4cute5tupleIJiiiiEEENS1_10collective13CollectiveMmaINS1_35MainloopSm100TmaUmmaWarpSpecializedILi17ELi2ELi4ENS5_IJNS4_1CILi1EEESB_SB_EEEEENS5_IJNSA_ILi128EEENSA_ILi64EEESF_EEENS_12float_e4m3_tENS5_IJlSB_lEEESH_SI_NS4_8TiledMMAINS4_8MMA_AtomIJNS4_10MMA_TraitsINS4_19SM100_MMA_F8F6F4_SSEJSH_SH_fSE_SF_NS4_17integral_constantINS4_4UMMA5MajorELSP_0EEESQ_NSN_INSO_7ScaleInELSR_0EEESS_EEEEEENS4_6LayoutISC_NS5_IJNSA_ILi0EEESW_SW_EEEEENS5_IJNS4_10UnderscoreESZ_SZ_EEEEENS4_13SM90_TMA_LOADENS4_14ComposedLayoutINS4_7SwizzleILi2ELi4ELi3EEENS4_18smem_ptr_flag_bitsILi8EEENSV_INS5_IJNSA_ILi8EEESF_EEENS5_IJSF_SB_EEEEEEEvNS4_8identityES12_S1C_vS1D_EENS_8epilogue10collective18CollectiveEpilogueINS1F_23Sm100TmaWarpSpecializedILi1ELi1ELi64ELb0ELb0EEEJSG_NS5_IJNSV_ISE_SB_EENSV_ISF_SB_EEEEESH_SI_SH_SI_NS1F_6fusion15FusionCallbacksIS1J_NS1N_17LinearCombinationISH_fSH_fLNS_15FloatRoundStyleE2EEESG_S1M_JEEENS4_5SM1004TMEM4LOAD26SM100_TMEM_LOAD_32dp32b64xES12_S1C_NS4_39AutoVectorizingCopyWithAssumedAlignmentILi128EEENS4_14SM90_TMA_STOREES1C_S1Y_S1Y_EEEvvEEEEvNT_6ParamsE,(.L_x_168 - _ZN7cutlass13device_kernelINS_4gemm6kernel13GemmUniversalIN4cute5tupleIJiiiiEEENS1_10collective13CollectiveMmaINS1_35MainloopSm100TmaUmmaWarpSpecializedILi17ELi2ELi4ENS5_IJNS4_1CILi1EEESB_SB_EEEEENS5_IJNSA_ILi128EEENSA_ILi64EEESF_EEENS_12float_e4m3_tENS5_IJlSB_lEEESH_SI_NS4_8TiledMMAINS4_8MMA_AtomIJNS4_10MMA_TraitsINS4_19SM100_MMA_F8F6F4_SSEJSH_SH_fSE_SF_NS4_17integral_constantINS4_4UMMA5MajorELSP_0EEESQ_NSN_INSO_7ScaleInELSR_0EEESS_EEEEEENS4_6LayoutISC_NS5_IJNSA_ILi0EEESW_SW_EEEEENS5_IJNS4_10UnderscoreESZ_SZ_EEEEENS4_13SM90_TMA_LOADENS4_14ComposedLayoutINS4_7SwizzleILi2ELi4ELi3EEENS4_18smem_ptr_flag_bitsILi8EEENSV_INS5_IJNSA_ILi8EEESF_EEENS5_IJSF_SB_EEEEEEEvNS4_8identityES12_S1C_vS1D_EENS_8epilogue10collective18CollectiveEpilogueINS1F_23Sm100TmaWarpSpecializedILi1ELi1ELi64ELb0ELb0EEEJSG_NS5_IJNSV_ISE_SB_EENSV_ISF_SB_EEEEESH_SI_SH_SI_NS1F_6fusion15FusionCallbacksIS1J_NS1N_17LinearCombinationISH_fSH_fLNS_15FloatRoundStyleE2EEESG_S1M_JEEENS4_5SM1004TMEM4LOAD26SM100_TMEM_LOAD_32dp32b64xES12_S1C_NS4_39AutoVectorizingCopyWithAssumedAlignmentILi128EEENS4_14SM90_TMA_STOREES1C_S1Y_S1Y_EEEvvEEEEvNT_6ParamsE)
        .other          _ZN7cutlass13device_kernelINS_4gemm6kernel13GemmUniversalIN4cute5tupleIJiiiiEEENS1_10collective13CollectiveMmaINS1_35MainloopSm100TmaUmmaWarpSpecializedILi17ELi2ELi4ENS5_IJNS4_1CILi1EEESB_SB_EEEEENS5_IJNSA_ILi128EEENSA_ILi64EEESF_EEENS_12float_e4m3_tENS5_IJlSB_lEEESH_SI_NS4_8TiledMMAINS4_8MMA_AtomIJNS4_10MMA_TraitsINS4_19SM100_MMA_F8F6F4_SSEJSH_SH_fSE_SF_NS4_17integral_constantINS4_4UMMA5MajorELSP_0EEESQ_NSN_INSO_7ScaleInELSR_0EEESS_EEEEEENS4_6LayoutISC_NS5_IJNSA_ILi0EEESW_SW_EEEEENS5_IJNS4_10UnderscoreESZ_SZ_EEEEENS4_13SM90_TMA_LOADENS4_14ComposedLayoutINS4_7SwizzleILi2ELi4ELi3EEENS4_18smem_ptr_flag_bitsILi8EEENSV_INS5_IJNSA_ILi8EEESF_EEENS5_IJSF_SB_EEEEEEEvNS4_8identityES12_S1C_vS1D_EENS_8epilogue10collective18CollectiveEpilogueINS1F_23Sm100TmaWarpSpecializedILi1ELi1ELi64ELb0ELb0EEEJSG_NS5_IJNSV_ISE_SB_EENSV_ISF_SB_EEEEESH_SI_SH_SI_NS1F_6fusion15FusionCallbacksIS1J_NS1N_17LinearCombinationISH_fSH_fLNS_15FloatRoundStyleE2EEESG_S1M_JEEENS4_5SM1004TMEM4LOAD26SM100_TMEM_LOAD_32dp32b64xES12_S1C_NS4_39AutoVectorizingCopyWithAssumedAlignmentILi128EEENS4_14SM90_TMA_STOREES1C_S1Y_S1Y_EEEvvEEEEvNT_6ParamsE,@"STO_CUDA_ENTRY STV_DEFAULT"
_ZN7cutlass13device_kernelINS_4gemm6kernel13GemmUniversalIN4cute5tupleIJiiiiEEENS1_10collective13CollectiveMmaINS1_35MainloopSm100TmaUmmaWarpSpecializedILi17ELi2ELi4ENS5_IJNS4_1CILi1EEESB_SB_EEEEENS5_IJNSA_ILi128EEENSA_ILi64EEESF_EEENS_12float_e4m3_tENS5_IJlSB_lEEESH_SI_NS4_8TiledMMAINS4_8MMA_AtomIJNS4_10MMA_TraitsINS4_19SM100_MMA_F8F6F4_SSEJSH_SH_fSE_SF_NS4_17integral_constantINS4_4UMMA5MajorELSP_0EEESQ_NSN_INSO_7ScaleInELSR_0EEESS_EEEEEENS4_6LayoutISC_NS5_IJNSA_ILi0EEESW_SW_EEEEENS5_IJNS4_10UnderscoreESZ_SZ_EEEEENS4_13SM90_TMA_LOADENS4_14ComposedLayoutINS4_7SwizzleILi2ELi4ELi3EEENS4_18smem_ptr_flag_bitsILi8EEENSV_INS5_IJNSA_ILi8EEESF_EEENS5_IJSF_SB_EEEEEEEvNS4_8identityES12_S1C_vS1D_EENS_8epilogue10collective18CollectiveEpilogueINS1F_23Sm100TmaWarpSpecializedILi1ELi1ELi64ELb0ELb0EEEJSG_NS5_IJNSV_ISE_SB_EENSV_ISF_SB_EEEEESH_SI_SH_SI_NS1F_6fusion15FusionCallbacksIS1J_NS1N_17LinearCombinationISH_fSH_fLNS_15FloatRoundStyleE2EEESG_S1M_JEEENS4_5SM1004TMEM4LOAD26SM100_TMEM_LOAD_32dp32b64xES12_S1C_NS4_39AutoVectorizingCopyWithAssumedAlignmentILi128EEENS4_14SM90_TMA_STOREES1C_S1Y_S1Y_EEEvvEEEEvNT_6ParamsE:
[----:B------:R-:W1:Y:S01]  /*0000*/  LDC R1, c[0x0][0x37c] ;  /* 0x0000df00ff017b82 */ /* 0x000e620000000800 */
[----:B------:R-:W2:Y:S01]  /*0010*/  S2R R166, SR_TID.X ;  /* 0x0000000000a67919 */ /* 0x000ea20000002100 */
[----:B------:R-:W3:Y:S01]  /*0020*/  LDCU.64 UR4, c[0x0][0x890] ;  /* 0x00011200ff0477ac */ /* 0x000ee20008000a00 */
[----:B------:R-:W-:Y:S02]  /*0030*/  PRMT R164, RZ, 0x7610, R164 ;  /* 0x00007610ffa47816 */ /* 0x000fe400000000a4 */
[----:B------:R-:W-:Y:S01]  /*0040*/  ELECT P5, URZ, PT ;  /* 0x0000000000ff782f */ /* 0x000fe200038a0000 */
[----:B------:R-:W4:Y:S01]  /*0050*/  LDCU.64 UR40, c[0x0][0x358] ;  /* 0x00006b00ff2877ac */ /* 0x000f220008000a00 */
[----:B---3--:R-:W-:-:S04]  /*0060*/  UISETP.NE.U32.AND UP0, UPT, UR4, URZ, UPT ;  /* 0x000000ff0400728c */ /* 0x008fc8000bf05070 */
[----:B------:R-:W-:Y:S01]  /*0070*/  UISETP.NE.AND.EX UP0, UPT, UR5, URZ, UPT, UP0 ;  /* 0x000000ff0500728c */ /* 0x000fe2000bf05300 */
[----:B--2---:R-:W-:-:S05]  /*0080*/  SHF.R.U32.HI R169, RZ, 0x5, R166 ;  /* 0x00000005ffa97819 */ /* 0x004fca00000116a6 */
[----:B------:R-:W2:Y:S02]  /*0090*/  SHFL.IDX PT, R0, R169, RZ, 0x1f ;  /* 0x00001fffa9007589 */ /* 0x000ea400000e0000 */
[----:B--2---:R-:W-:Y:S01]  /*00a0*/  R2UR UR8, R0 ;  /* 0x00000000000872ca */ /* 0x004fe200000e0000 */
[----:B-1--4-:R-:W-:-:S14]  /*00b0*/  BRA.U UP0, `(.L_x_0) ;  /* 0x00000001002c7547 */ /* 0x012fdc000b800000 */
[----:B------:R-:W1:Y:S02]  /*00c0*/  LDCU.64 UR6, c[0x0][0x888] ;  /* 0x00011100ff0677ac */ /* 0x000e640008000a00 */
[----:B-1----:R-:W-:-:S04]  /*00d0*/  UISETP.NE.U32.AND UP0, UPT, UR6, URZ, UPT ;  /* 0x000000ff0600728c */ /* 0x002fc8000bf05070 */
[----:B------:R-:W-:-:S09]  /*00e0*/  UISETP.NE.AND.EX UP0, UPT, UR7, URZ, UPT, UP0 ;  /* 0x000000ff0700728c */ /* 0x000fd2000bf05300 */
[----:B------:R-:W-:Y:S05]  /*00f0*/  BRA.U !UP0, `(.L_x_1) ;  /* 0x0000000108107547 */ /* 0x000fea000b800000 */
[----:B------:R-:W1:Y:S02]  /*0100*/  LDC.64 R2, c[0x0][0x888] ;  /* 0x00022200ff027b82 */ /* 0x000e640000000a00 */
[----:B-1----:R1:W5:Y:S01]  /*0110*/  LDG.E R81, desc[UR40][R2.64] ;  /* 0x0000002802517981 */ /* 0x002362000c1e1900 */
[----:B------:R-:W-:Y:S01]  /*0120*/  HFMA2 R164, -RZ, RZ, 0, 5.9604644775390625e-08 ;  /* 0x00000001ffa47431 */ /* 0x000fe200000001ff */
[----:B------:R-:W-:Y:S05]  /*0130*/  BRA `(.L_x_0) ;  /* 0x00000000000c7947 */ /* 0x000fea0003800000 */
.L_x_1:
[----:B------:R-:W1:Y:S01]  /*0140*/  LDCU UR6, c[0x0][0x880] ;  /* 0x00011000ff0677ac */ /* 0x000e620008000800 */
[----:B------:R-:W-:Y:S01]  /*0150*/  HFMA2 R164, -RZ, RZ, 0, 5.9604644775390625e-08 ;  /* 0x00000001ffa47431 */ /* 0x000fe200000001ff */
[----:B-1----:R-:W-:-:S07]  /*0160*/  MOV R81, UR6 ;  /* 0x0000000600517c02 */ /* 0x002fce0008000f00 */
.L_x_0:
[----:B------:R-:W2:Y:S02]  /*0170*/  LDCU.64 UR6, c[0x0][0x8b0] ;  /* 0x00011600ff0677ac */ /* 0x000ea40008000a00 */
[----:B--2---:R-:W-:-:S04]  /*0180*/  UISETP.NE.U32.AND UP0, UPT, UR6, URZ, UPT ;  /* 0x000000ff0600728c */ /* 0x004fc8000bf05070 */
[----:B------:R-:W-:-:S09]  /*0190*/  UISETP.NE.AND.EX UP0, UPT, UR7, URZ, UPT, UP0 ;  /* 0x000000ff0700728c */ /* 0x000fd2000bf05300 */
[----:B------:R-:W-:Y:S05]  /*01a0*/  BRA.U UP0, `(.L_x_2) ;  /* 0x0000000100247547 */ /* 0x000fea000b800000 */
[----:B------:R-:W2:Y:S02]  /*01b0*/  LDCU.64 UR6, c[0x0][0x8a8] ;  /* 0x00011500ff0677ac */ /* 0x000ea40008000a00 */
[----:B--2---:R-:W-:-:S04]  /*01c0*/  UISETP.NE.U32.AND UP0, UPT, UR6, URZ, UPT ;  /* 0x000000ff0600728c */ /* 0x004fc8000bf05070 */
[----:B------:R-:W-:-:S09]  /*01d0*/  UISETP.NE.AND.EX UP0, UPT, UR7, URZ, UPT, UP0 ;  /* 0x000000ff0700728c */ /* 0x000fd2000bf05300 */
[----:B------:R-:W-:Y:S05]  /*01e0*/  BRA.U !UP0, `(.L_x_3) ;  /* 0x00000001080c7547 */ /* 0x000fea000b800000 */
[----:B------:R-:W2:Y:S02]  /*01f0*/  LDC.64 R78, c[0x0][0x8a8] ;  /* 0x00022a00ff4e7b82 */ /* 0x000ea40000000a00 */
[----:B--2---:R2:W5:Y:S01]  /*0200*/  LDG.E R78, desc[UR40][R78.64] ;  /* 0x000000284e4e7981 */ /* 0x004562000c1e1900 */
[----:B------:R-:W-:Y:S05]  /*0210*/  BRA `(.L_x_2) ;  /* 0x0000000000087947 */ /* 0x000fea0003800000 */
.L_x_3:
[----:B------:R-:W2:Y:S02]  /*0220*/  LDCU UR6, c[0x0][0x8a0] ;  /* 0x00011400ff0677ac */ /* 0x000ea40008000800 */
[----:B--2---:R-:W-:Y:S02]  /*0230*/  MOV R78, UR6 ;  /* 0x00000006004e7c02 */ /* 0x004fe40008000f00 */
.L_x_2:
[----:B------:R-:W-:Y:S01]  /*0240*/  IMAD.U32 R0, RZ, RZ, UR8 ;  /* 0x00000008ff007e24 */ /* 0x000fe2000f8e00ff */
[----:B------:R-:W-:Y:S04]  /*0250*/  BSSY.RECONVERGENT B0, `(.L_x_4) ;  /* 0x000000c000007945 */ /* 0x000fe80003800200 */
[C---:B------:R-:W-:Y:S02]  /*0260*/  ISETP.NE.OR P1, PT, R0.reuse, 0x1, !P5 ;  /* 0x000000010000780c */ /* 0x040fe40006f25670 */
[----:B------:R-:W-:-:S11]  /*0270*/  ISETP.NE.OR P0, PT, R0, 0x3, !P5 ;  /* 0x000000030000780c */ /* 0x000fd60006f05670 */
[----:B------:R-:W-:Y:S05]  /*0280*/  @P1 BRA `(.L_x_5) ;  /* 0x0000000000201947 */ /* 0x000fea0003800000 */
[----:B------:R-:W3:Y:S02]  /*0290*/  LDCU.64 UR6, c[0x0][0x348] ;  /* 0x00006900ff0677ac */ /* 0x000ee40008000a00 */
[----:B---3--:R-:W-:Y:S02]  /*02a0*/  UIADD3 UR10, UP1, UPT, UR6, 0x80, URZ ;  /* 0x00000080060a7890 */ /* 0x008fe4000ff3e0ff */
[----:B------:R-:W-:Y:S02]  /*02b0*/  UIADD3 UR6, UP0, UPT, UR6, 0x180, URZ ;  /* 0x0000018006067890 */ /* 0x000fe4000ff1e0ff */
[----:B------:R-:W-:Y:S02]  /*02c0*/  UIADD3.X UR11, UPT, UPT, URZ, UR7, URZ, UP1, !UPT ;  /* 0x00000007ff0b7290 */ /* 0x000fe40008ffe4ff */
[----:B------:R-:W-:-:S07]  /*02d0*/  UIADD3.X UR7, UPT, UPT, URZ, UR7, URZ, UP0, !UPT ;  /* 0x00000007ff077290 */ /* 0x000fce00087fe4ff */
[----:B------:R3:W-:Y:S02]  /*02e0*/  UTMACCTL.PF [UR10] ;  /* 0x000000000a0079b9 */ /* 0x0007e40008040000 */
[----:B------:R3:W-:Y:S02]  /*02f0*/  UTMACCTL.PF [UR6] ;  /* 0x00000000060079b9 */ /* 0x0007e40008040000 */
[----:B---3--:R-:W-:Y:S01]  /*0300*/  NOP ;  /* 0x0000000000007918 */ /* 0x008fe20000000000 */
.L_x_5:
[----:B------:R-:W-:Y:S05]  /*0310*/  BSYNC.RECONVERGENT B0 ;  /* 0x0000000000007941 */ /* 0x000fea0003800200 */
.L_x_4:
[----:B------:R-:W-:Y:S04]  /*0320*/  BSSY.RECONVERGENT B0, `(.L_x_6) ;  /* 0x000000a000007945 */ /* 0x000fe80003800200 */
        /* <DEDUP_REMOVED lines=9> */
.L_x_7:
[----:B------:R-:W-:Y:S05]  /*03c0*/  BSYNC.RECONVERGENT B0 ;  /* 0x0000000000007941 */ /* 0x000fea0003800200 */
.L_x_6:
[----:B------:R-:W3:Y:S01]  /*03d0*/  LDCU.64 UR6, c[0x0][0x888] ;  /* 0x00011100ff0677ac */ /* 0x000ee20008000a00 */
[----:B------:R-:W-:Y:S02]  /*03e0*/  UISETP.EQ.U32.AND UP1, UPT, UR4, URZ, UPT ;  /* 0x000000ff0400728c */ /* 0x000fe4000bf22070 */
[----:B------:R-:W-:Y:S02]  /*03f0*/  UPLOP3.LUT UP2, UPT, UPT, UPT, UPT, 0x80, 0x8 ;  /* 0x000000000008789c */ /* 0x000fe40003f4f070 */
[----:B---3--:R-:W-:-:S04]  /*0400*/  UISETP.NE.U32.AND UP0, UPT, UR6, URZ, UPT ;  /* 0x000000ff0600728c */ /* 0x008fc8000bf05070 */
[----:B------:R-:W-:-:S04]  /*0410*/  UISETP.NE.AND.EX UP0, UPT, UR7, URZ, UPT, UP0 ;  /* 0x000000ff0700728c */ /* 0x000fc8000bf05300 */
[----:B------:R-:W-:-:S04]  /*0420*/  UISETP.EQ.OR.EX UP3, UPT, UR5, URZ, !UP0, UP1 ;  /* 0x000000ff0500728c */ /* 0x000fc8000c762710 */
[----:B------:R-:W-:-:S05]  /*0430*/  UP2UR UR44, UPR, URZ, 0x8 ;  /* 0x00000008ff2c7883 */ /* 0x000fca0008000000 */
[----:B------:R-:W-:Y:S07]  /*0440*/  BRA.U !UP3, `(.L_x_8) ;  /* 0x000000010b207547 */ /* 0x000fee000b800000 */
[----:B------:R-:W-:Y:S01]  /*0450*/  UISETP.NE.U32.AND UP2, UPT, UR4, URZ, UPT ;  /* 0x000000ff0400728c */ /* 0x000fe2000bf45070 */
[----:B-----5:R-:W-:Y:S01]  /*0460*/  FSETP.NEU.AND P0, PT, R81, RZ, PT ;  /* 0x000000ff5100720b */ /* 0x020fe20003f0d000 */
[----:B------:R-:W-:Y:S02]  /*0470*/  USEL UR4, URZ, 0xffffffff, UP0 ;  /* 0xffffffffff047887 */ /* 0x000fe40008000000 */
[----:B------:R-:W-:-:S10]  /*0480*/  UISETP.NE.AND.EX UP2, UPT, UR5, URZ, UPT, UP2 ;  /* 0x000000ff0500728c */ /* 0x000fd4000bf45320 */
[----:B------:R-:W-:Y:S01]  /*0490*/  VOTEU.ANY UP1, P0 ;  /* 0x0000000000ff7886 */ /* 0x000fe20000020100 */
[----:B------:R-:W-:-:S04]  /*04a0*/  @!UP2 USEL UR4, URZ, 0xffffffff, UP1 ;  /* 0xffffffffff04a887 */ /* 0x000fc80008800000 */
[----:B------:R-:W-:-:S04]  /*04b0*/  ULOP3.LUT UR4, UR4, 0x1, URZ, 0xc0, !UPT ;  /* 0x0000000104047892 */ /* 0x000fc8000f8ec0ff */
[----:B------:R-:W-:-:S11]  /*04c0*/  UISETP.NE.U32.AND UP2, UPT, UR4, 0x1, UPT ;  /* 0x000000010400788c */ /* 0x000fd6000bf45070 */
.L_x_8:
[----:B-1----:R-:W1:Y:S01]  /*04d0*/  SHFL.IDX PT, R2, R169, RZ, 0x1f ;  /* 0x00001fffa9027589 */ /* 0x002e6200000e0000 */
[----:B------:R-:W-:-:S04]  /*04e0*/  UISETP.NE.AND UP1, UPT, UR8, 0x2, UPT ;  /* 0x000000020800788c */ /* 0x000fc8000bf25270 */
[----:B------:R-:W-:Y:S01]  /*04f0*/  USEL UR13, URZ, 0x1, UP1 ;  /* 0x00000001ff0d7887 */ /* 0x000fe20008800000 */
[----:B-1----:R-:W-:-:S13]  /*0500*/  ISETP.NE.AND P0, PT, R2, RZ, PT ;  /* 0x000000ff0200720c */ /* 0x002fda0003f05270 */
[----:B------:R-:W-:Y:S05]  /*0510*/  @P0 BRA `(.L_x_9) ;  /* 0x0000000000bc0947 */ /* 0x000fea0003800000 */
[----:B------:R-:W-:Y:S01]  /*0520*/  ELECT P0, URZ, PT ;  /* 0x0000000000ff782f */ /* 0x000fe20003800000 */
[----:B------:R-:W-:-:S12]  /*0530*/  BSSY.RECONVERGENT B0, `(.L_x_9) ;  /* 0x000002d000007945 */ /* 0x000fd80003800200 */
[----:B------:R-:W-:Y:S05]  /*0540*/  @!P0 BRA `(.L_x_10) ;  /* 0x0000000000ac8947 */ /* 0x000fea0003800000 */
[----:B------:R-:W1:Y:S01]  /*0550*/  S2UR UR5, SR_CgaCtaId ;  /* 0x00000000000579c3 */ /* 0x000e620000008800 */
[----:B------:R-:W-:Y:S01]  /*0560*/  UMOV UR6, 0x400 ;  /* 0x0000040000067882 */ /* 0x000fe20000000000 */
[----:B------:R-:W-:Y:S01]  /*0570*/  UMOV UR4, 0x1 ;  /* 0x0000000100047882 */ /* 0x000fe20000000000 */
[----:B-1----:R-:W-:Y:S02]  /*0580*/  ULEA UR5, UR5, UR6, 0x18 ;  /* 0x0000000605057291 */ /* 0x002fe4000f8ec0ff */
[----:B------:R-:W-:-:S04]  /*0590*/  UIADD3 UR6, UPT, UPT, -UR4, 0x100000, URZ ;  /* 0x0010000004067890 */ /* 0x000fc8000fffe1ff */
[----:B------:R-:W-:Y:S02]  /*05a0*/  USHF.L.U32 UR7, UR6, 0xb, URZ ;  /* 0x0000000b06077899 */ /* 0x000fe400080006ff */
[----:B------:R-:W-:Y:S01]  /*05b0*/  USHF.L.U32 UR6, UR6, 0x1, URZ ;  /* 0x0000000106067899 */ /* 0x000fe200080006ff */
[----:B------:R-:W1:Y:S11]  /*05c0*/  FENCE.VIEW.ASYNC.S ;  /* 0x00000000000073c6 */ /* 0x000e760000000000 */
[----:B-1----:R1:W3:Y:S01]  /*05d0*/  SYNCS.EXCH.64 URZ, [UR5], UR6 ;  /* 0x0000000605ff75b2 */ /* 0x0022e20008000100 */
[----:B------:R1:W4:Y:S01]  /*05e0*/  SYNCS.EXCH.64 URZ, [UR5+0x88], UR6 ;  /* 0x0000880605ff75b2 */ /* 0x0003220008000100 */
[----:B------:R1:W1:Y:S01]  /*05f0*/  SYNCS.EXCH.64 URZ, [UR5+0x8], UR6 ;  /* 0x0000080605ff75b2 */ /* 0x0002620008000100 */
        /* <DEDUP_REMOVED lines=31> */
[----:B---34-:R-:W-:Y:S01]  /*07f0*/  NOP ;  /* 0x0000000000007918 */ /* 0x018fe20000000000 */
.L_x_10:
[----:B-1----:R-:W-:Y:S05]  /*0800*/  BSYNC.RECONVERGENT B0 ;  /* 0x0000000000007941 */ /* 0x002fea0003800200 */
.L_x_9:
[----:B------:R-:W1:Y:S01]  /*0810*/  SHFL.IDX PT, R2, R169, RZ, 0x1f ;  /* 0x00001fffa9027589 */ /* 0x000e6200000e0000 */
[----:B------:R-:W-:Y:S01]  /*0820*/  NOP ;  /* 0x0000000000007918 */ /* 0x000fe20000000000 */
[----:B-1----:R-:W-:-:S13]  /*0830*/  ISETP.NE.AND P0, PT, R2, 0x1, PT ;  /* 0x000000010200780c */ /* 0x002fda0003f05270 */
[----:B------:R-:W-:Y:S05]  /*0840*/  @P0 BRA `(.L_x_11) ;  /* 0x0000000000400947 */ /* 0x000fea0003800000 */
[----:B------:R-:W1:Y:S01]  /*0850*/  S2UR UR6, SR_CgaCtaId ;  /* 0x00000000000679c3 */ /* 0x000e620000008800 */
[----:B------:R-:W-:Y:S01]  /*0860*/  UMOV UR7, 0x400 ;  /* 0x0000040000077882 */ /* 0x000fe20000000000 */
[----:B------:R-:W-:Y:S01]  /*0870*/  UMOV UR5, 0x20 ;  /* 0x0000002000057882 */ /* 0x000fe20000000000 */
[----:B------:R-:W-:Y:S01]  /*0880*/  UMOV UR4, 0x80 ;  /* 0x0000008000047882 */ /* 0x000fe20000000000 */
[----:B------:R-:W-:-:S04]  /*0890*/  UIADD3 UR10, UPT, UPT, -UR5, 0x100000, URZ ;  /* 0x00100000050a7890 */ /* 0x000fc8000fffe1ff */
[----:B------:R-:W-:Y:S02]  /*08a0*/  USHF.L.U32 UR11, UR10, 0xb, URZ ;  /* 0x0000000b0a0b7899 */ /* 0x000fe400080006ff */
[----:B------:R-:W-:Y:S02]  /*08b0*/  USHF.L.U32 UR10, UR10, 0x1, URZ ;  /* 0x000000010a0a7899 */ /* 0x000fe400080006ff */
[----:B------:R-:W-:-:S04]  /*08c0*/  UIADD3 UR4, UPT, UPT, -UR4, 0x100000, URZ ;  /* 0x0010000004047890 */ /* 0x000fc8000fffe1ff */
[----:B------:R-:W-:Y:S02]  /*08d0*/  USHF.L.U32 UR5, UR4, 0xb, URZ ;  /* 0x0000000b04057899 */ /* 0x000fe400080006ff */
[----:B------:R-:W-:Y:S01]  /*08e0*/  USHF.L.U32 UR4, UR4, 0x1, URZ ;  /* 0x0000000104047899 */ /* 0x000fe200080006ff */
[----:B------:R-:W-:Y:S01]  /*08f0*/  ELECT P0, URZ, PT ;  /* 0x0000000000ff782f */ /* 0x000fe20003800000 */
[----:B-1----:R-:W-:Y:S01]  /*0900*/  ULEA UR6, UR6, UR7, 0x18 ;  /* 0x0000000706067291 */ /* 0x002fe2000f8ec0ff */
[----:B------:R-:W1:Y:S11]  /*0910*/  FENCE.VIEW.ASYNC.S ;  /* 0x00000000000073c6 */ /* 0x000e760000000000 */
[----:B-1----:R1:W3:Y:S01]  /*0920*/  SYNCS.EXCH.64 URZ, [UR6+0x110], UR10 ;  /* 0x0001100a06ff75b2 */ /* 0x0022e20008000100 */
[----:B------:R1:W4:Y:S01]  /*0930*/  SYNCS.EXCH.64 URZ, [UR6+0x118], UR4 ;  /* 0x0001180406ff75b2 */ /* 0x0003220008000100 */
[----:B------:R-:W-:Y:S01]  /*0940*/  NOP ;  /* 0x0000000000007918 */ /* 0x000fe20000000000 */
.L_x_11:
[----:B------:R-:W2:Y:S01]  /*0950*/  SHFL.IDX PT, R2, R169, RZ, 0x1f ;  /* 0x00001fffa9027589 */ /* 0x000ea200000e0000 */
[----:B------:R-:W-:Y:S01]  /*0960*/  NOP ;  /* 0x0000000000007918 */ /* 0x000fe20000000000 */
[----:B--2---:R-:W-:-:S13]  /*0970*/  ISETP.NE.AND P0, PT, R2, 0x3, PT ;  /* 0x000000030200780c */ /* 0x004fda0003f05270 */
[----:B------:R-:W-:Y:S05]  /*0980*/  @P0 BRA `(.L_x_12) ;  /* 0x0000000000300947 */ /* 0x000fea0003800000 */
[----:B-1----:R-:W1:Y:S01]  /*0990*/  S2UR UR5, SR_CgaCtaId ;  /* 0x00000000000579c3 */ /* 0x002e620000008800 */
[----:B------:R-:W-:Y:S01]  /*09a0*/  UMOV UR6, 0x400 ;  /* 0x0000040000067882 */ /* 0x000fe20000000000 */
[----:B------:R-:W-:Y:S01]  /*09b0*/  UMOV UR4, 0x20 ;  /* 0x0000002000047882 */ /* 0x000fe20000000000 */
[----:B------:R-:W-:Y:S01]  /*09c0*/  ELECT P0, URZ, PT ;  /* 0x0000000000ff782f */ /* 0x000fe20003800000 */
[----:B-1----:R-:W-:Y:S02]  /*09d0*/  ULEA UR5, UR5, UR6, 0x18 ;  /* 0x0000000605057291 */ /* 0x002fe4000f8ec0ff */
[----:B------:R-:W-:-:S04]  /*09e0*/  UIADD3 UR6, UPT, UPT, -UR4, 0x100000, URZ ;  /* 0x0010000004067890 */ /* 0x000fc8000fffe1ff */
[----:B------:R-:W-:Y:S02]  /*09f0*/  USHF.L.U32 UR7, UR6, 0xb, URZ ;  /* 0x0000000b06077899 */ /* 0x000fe400080006ff */
[----:B------:R-:W-:Y:S01]  /*0a00*/  USHF.L.U32 UR6, UR6, 0x1, URZ ;  /* 0x0000000106067899 */ /* 0x000fe200080006ff */
[----:B------:R-:W1:Y:S11]  /*0a10*/  FENCE.VIEW.ASYNC.S ;  /* 0x00000000000073c6 */ /* 0x000e760000000000 */
[----:B-1----:R2:W1:Y:S01]  /*0a20*/  SYNCS.EXCH.64 URZ, [UR5+0x120], UR6 ;  /* 0x0001200605ff75b2 */ /* 0x0024620008000100 */
[----:B------:R2:W1:Y:S02]  /*0a30*/  SYNCS.EXCH.64 URZ, [UR5+0x128], UR6 ;  /* 0x0001280605ff75b2 */ /* 0x0004640008000100 */
[----:B--2---:R-:W-:Y:S01]  /*0a40*/  NOP ;  /* 0x0000000000007918 */ /* 0x004fe20000000000 */
.L_x_12:
[----:B------:R-:W2:Y:S01]  /*0a50*/  SHFL.IDX PT, R2, R169, RZ, 0x1f ;  /* 0x00001fffa9027589 */ /* 0x000ea200000e0000 */
[----:B------:R-:W-:Y:S01]  /*0a60*/  NOP ;  /* 0x0000000000007918 */ /* 0x000fe20000000000 */
[----:B--2---:R-:W-:-:S13]  /*0a70*/  ISETP.NE.AND P0, PT, R2, 0x4, PT ;  /* 0x000000040200780c */ /* 0x004fda0003f05270 */
[----:B------:R-:W-:Y:S05]  /*0a80*/  @P0 BRA `(.L_x_13) ;  /* 0x00000000004c0947 */ /* 0x000fea0003800000 */
[----:B-1----:R-:W1:Y:S01]  /*0a90*/  S2UR UR5, SR_CgaCtaId ;  /* 0x00000000000579c3 */ /* 0x002e620000008800 */
[----:B------:R-:W-:Y:S01]  /*0aa0*/  UMOV UR7, 0x100 ;  /* 0x0000010000077882 */ /* 0x000fe20000000000 */
[----:B------:R-:W-:Y:S01]  /*0ab0*/  UMOV UR6, 0x400 ;  /* 0x0000040000067882 */ /* 0x000fe20000000000 */
[----:B------:R-:W-:Y:S01]  /*0ac0*/  USEL UR7, UR7, 0xe0, UP2 ;  /* 0x000000e007077887 */ /* 0x000fe20009000000 */
[----:B------:R-:W-:Y:S01]  /*0ad0*/  UMOV UR4, 0x1 ;  /* 0x0000000100047882 */ /* 0x000fe20000000000 */
[----:B------:R-:W-:Y:S01]  /*0ae0*/  ELECT P0, URZ, PT ;  /* 0x0000000000ff782f */ /* 0x000fe20003800000 */
[----:B------:R-:W-:-:S04]  /*0af0*/  UIADD3 UR10, UPT, UPT, -UR4, 0x100000, URZ ;  /* 0x00100000040a7890 */ /* 0x000fc8000fffe1ff */
[----:B------:R-:W-:Y:S02]  /*0b00*/  USHF.L.U32 UR11, UR10, 0xb, URZ ;  /* 0x0000000b0a0b7899 */ /* 0x000fe400080006ff */
[----:B------:R-:W-:Y:S02]  /*0b10*/  USHF.L.U32 UR10, UR10, 0x1, URZ ;  /* 0x000000010a0a7899 */ /* 0x000fe400080006ff */
[----:B-1----:R-:W-:Y:S02]  /*0b20*/  ULEA UR5, UR5, UR6, 0x18 ;  /* 0x0000000605057291 */ /* 0x002fe4000f8ec0ff */
[----:B------:R-:W-:-:S04]  /*0b30*/  UIADD3 UR6, UPT, UPT, -UR7, 0x100000, URZ ;  /* 0x0010000007067890 */ /* 0x000fc8000fffe1ff */
[----:B------:R-:W-:Y:S02]  /*0b40*/  USHF.L.U32 UR7, UR6, 0xb, URZ ;  /* 0x0000000b06077899 */ /* 0x000fe400080006ff */
[----:B------:R-:W-:Y:S01]  /*0b50*/  USHF.L.U32 UR6, UR6, 0x1, URZ ;  /* 0x0000000106067899 */ /* 0x000fe200080006ff */
[----:B------:R-:W1:Y:S03]  /*0b60*/  FENCE.VIEW.ASYNC.S ;  /* 0x00000000000073c6 */ /* 0x000e660000000000 */
[----:B-1----:R2:W1:Y:S08]  /*0b70*/  SYNCS.EXCH.64 URZ, [UR5+0x130], UR10 ;  /* 0x0001300a05ff75b2 */ /* 0x0024700008000100 */
[----:B------:R2:W1:Y:S01]  /*0b80*/  SYNCS.EXCH.64 URZ, [UR5+0x140], UR6 ;  /* 0x0001400605ff75b2 */ /* 0x0004620008000100 */
[----:B------:R2:W1:Y:S01]  /*0b90*/  SYNCS.EXCH.64 URZ, [UR5+0x138], UR10 ;  /* 0x0001380a05ff75b2 */ /* 0x0004620008000100 */
[----:B------:R2:W1:Y:S02]  /*0ba0*/  SYNCS.EXCH.64 URZ, [UR5+0x148], UR6 ;  /* 0x0001480605ff75b2 */ /* 0x0004640008000100 */
[----:B--2---:R-:W-:Y:S01]  /*0bb0*/  NOP ;  /* 0x0000000000007918 */ /* 0x004fe20000000000 */
.L_x_13:
[----:B------:R-:W2:Y:S01]  /*0bc0*/  SHFL.IDX PT, R2, R169, RZ, 0x1f ;  /* 0x00001fffa9027589 */ /* 0x000ea200000e0000 */
[----:B------:R-:W-:Y:S01]  /*0bd0*/  NOP ;  /* 0x0000000000007918 */ /* 0x000fe20000000000 */
[----:B--2---:R-:W-:-:S13]  /*0be0*/  ISETP.NE.AND P0, PT, R2, 0x5, PT ;  /* 0x000000050200780c */ /* 0x004fda0003f05270 */
[----:B------:R-:W-:Y:S05]  /*0bf0*/  @P0 BRA `(.L_x_14) ;  /* 0x0000000000580947 */ /* 0x000fea0003800000 */
[----:B-1----:R-:W1:Y:S01]  /*0c00*/  S2UR UR6, SR_CgaCtaId ;  /* 0x00000000000679c3 */ /* 0x002e620000008800 */
        /* <DEDUP_REMOVED lines=12> */
[----:B-1----:R2:W1:Y:S01]  /*0cd0*/  SYNCS.EXCH.64 URZ, [UR6+0x150], UR10 ;  /* 0x0001500a06ff75b2 */ /* 0x0024620008000100 */
[----:B------:R2:W1:Y:S01]  /*0ce0*/  SYNCS.EXCH.64 URZ, [UR6+0x170], UR4 ;  /* 0x0001700406ff75b2 */ /* 0x0004620008000100 */
[----:B------:R2:W1:Y:S01]  /*0cf0*/  SYNCS.EXCH.64 URZ, [UR6+0x158], UR10 ;  /* 0x0001580a06ff75b2 */ /* 0x0004620008000100 */
[----:B------:R2:W1:Y:S01]  /*0d00*/  SYNCS.EXCH.64 URZ, [UR6+0x178], UR4 ;  /* 0x0001780406ff75b2 */ /* 0x0004620008000100 */
[----:B------:R2:W1:Y:S01]  /*0d10*/  SYNCS.EXCH.64 URZ, [UR6+0x160], UR10 ;  /* 0x0001600a06ff75b2 */ /* 0x0004620008000100 */
[----:B------:R2:W1:Y:S01]  /*0d20*/  SYNCS.EXCH.64 URZ, [UR6+0x180], UR4 ;  /* 0x0001800406ff75b2 */ /* 0x0004620008000100 */
[----:B------:R2:W1:Y:S01]  /*0d30*/  SYNCS.EXCH.64 URZ, [UR6+0x168], UR10 ;  /* 0x0001680a06ff75b2 */ /* 0x0004620008000100 */
[----:B------:R2:W1:Y:S02]  /*0d40*/  SYNCS.EXCH.64 URZ, [UR6+0x188], UR4 ;  /* 0x0001880406ff75b2 */ /* 0x0004640008000100 */
[----:B--2---:R-:W-:Y:S01]  /*0d50*/  NOP ;  /* 0x0000000000007918 */ /* 0x004fe20000000000 */
.L_x_14:
        /* <DEDUP_REMOVED lines=14> */
[----:B------:R2:W1:Y:S01]  /*0e40*/  SYNCS.EXCH.64 URZ, [UR5+0x1a0], UR6 ;  /* 0x0001a00605ff75b2 */ /* 0x0004620008000100 */
[----:B------:R2:W1:Y:S01]  /*0e50*/  SYNCS.EXCH.64 URZ, [UR5+0x198], UR6 ;  /* 0x0001980605ff75b2 */ /* 0x0004620008000100 */
[----:B------:R2:W1:Y:S02]  /*0e60*/  SYNCS.EXCH.64 URZ, [UR5+0x1a8], UR6 ;  /* 0x0001a80605ff75b2 */ /* 0x0004640008000100 */
[----:B--2---:R-:W-:Y:S01]  /*0e70*/  NOP ;  /* 0x0000000000007918 */ /* 0x004fe20000000000 */
.L_x_15:
[----:B-1----:R-:W1:Y:S01]  /*0e80*/  S2UR UR5, SR_CTAID.X ;  /* 0x00000000000579c3 */ /* 0x002e620000002500 */
[----:B------:R-:W-:-:S05]  /*0e90*/  CS2R.32 R165, SR_CgaSize ;  /* 0x0000000000a57805 */ /* 0x000fca0000008a00 */
[----:B------:R-:W-:-:S05]  /*0ea0*/  IMAD R165, R165, -0xa0, RZ ;  /* 0xffffff60a5a57824 */ /* 0x000fca00078e02ff */
[----:B------:R-:W-:-:S14]  /*0eb0*/  R2UR UR7, R165 ;  /* 0x00000000a50772ca */ /* 0x000fdc00000e0000 */
[----:B------:R-:W2:Y:S01]  /*0ec0*/  LDCU UR7, c[0x0][UR7+0x2b0] ;  /* 0x00005600070777ac */ /* 0x000ea20008000800 */
[----:B------:R-:W-:Y:S01]  /*0ed0*/  NOP ;  /* 0x0000000000007918 */ /* 0x000fe20000000000 */
[----:B------:R-:W-:-:S05]  /*0ee0*/  CS2R.32 R165, SR_CgaSize ;  /* 0x0000000000a57805 */ /* 0x000fca0000008a00 */
[----:B------:R-:W-:-:S05]  /*0ef0*/  IMAD R165, R165, -0xa0, RZ ;  /* 0xffffff60a5a57824 */ /* 0x000fca00078e02ff */
[----:B------:R-:W-:-:S14]  /*0f00*/  R2UR UR6, R165 ;  /* 0x00000000a50672ca */ /* 0x000fdc00000e0000 */
[----:B------:R-:W3:Y:S01]  /*0f10*/  LDCU UR6, c[0x0][UR6+0x2b4] ;  /* 0x00005680060677ac */ /* 0x000ee20008000800 */
[----:B------:R-:W4:Y:S08]  /*0f20*/  S2UR UR4, SR_CTAID.Y ;  /* 0x00000000000479c3 */ /* 0x000f300000002600 */
[----:B------:R-:W3:Y:S01]  /*0f30*/  LDC R9, c[0x0][0xb24] ;  /* 0x0002c900ff097b82 */ /* 0x000ee20000000800 */
[----:B-1----:R-:W-:-:S02]  /*0f40*/  I2FP.F32.U32 R5, UR5 ;  /* 0x0000000500057c45 */ /* 0x002fc40008201000 */
[----:B------:R-:W-:-:S05]  /*0f50*/  CS2R.32 R3, SR_CgaSize ;  /* 0x0000000000037805 */ /* 0x000fca0000008a00 */
[----:B------:R-:W-:-:S06]  /*0f60*/  IMAD R3, R3, -0xa0, RZ ;  /* 0xffffff6003037824 */ /* 0x000fcc00078e02ff */
[----:B------:R-:W1:Y:S01]  /*0f70*/  LDC R3, c[0x0][R3+0x2a0] ;  /* 0x0000a80003037b82 */ /* 0x000e620000000800 */
[----:B------:R-:W-:Y:S01]  /*0f80*/  MOV R165, UR5 ;  /* 0x0000000500a57c02 */ /* 0x000fe20008000f00 */
[----:B--2---:R-:W-:Y:S01]  /*0f90*/  FMUL R5, R5, UR7 ;  /* 0x0000000705057c20 */ /* 0x004fe20008400000 */
[----:B----4-:R-:W-:Y:S02]  /*0fa0*/  I2FP.F32.U32 R4, UR4 ;  /* 0x0000000400047c45 */ /* 0x010fe40008201000 */
[----:B------:R-:W-:-:S05]  /*0fb0*/  CS2R.32 R2, SR_CgaSize ;  /* 0x0000000000027805 */ /* 0x000fca0000008a00 */
[----:B------:R-:W-:-:S06]  /*0fc0*/  IMAD R2, R2, -0xa0, RZ ;  /* 0xffffff6002027824 */ /* 0x000fcc00078e02ff */
[----:B------:R-:W2:Y:S01]  /*0fd0*/  LDC R2, c[0x0][R2+0x2a4] ;  /* 0x0000a90002027b82 */ /* 0x000ea20000000800 */
[----:B------:R-:W4:Y:S01]  /*0fe0*/  F2I.U32.TRUNC.NTZ R154, R5 ;  /* 0x00000005009a7305 */ /* 0x000f22000020f000 */
[----:B------:R-:W-:Y:S01]  /*0ff0*/  MOV R155, UR4 ;  /* 0x00000004009b7c02 */ /* 0x000fe20008000f00 */
[----:B---3--:R-:W-:-:S05]  /*1000*/  FMUL R4, R4, UR6 ;  /* 0x0000000604047c20 */ /* 0x008fca0008400000 */
[----:B------:R-:W-:Y:S01]  /*1010*/  BAR.SYNC.DEFER_BLOCKING 0x0 ;  /* 0x0000000000007b1d */ /* 0x000fe20000010000 */
[----:B------:R-:W-:-:S05]  /*1020*/  ISETP.GE.AND P0, PT, R9, 0x1, PT ;  /* 0x000000010900780c */ /* 0x000fca0003f06270 */
[----:B------:R-:W3:Y:S02]  /*1030*/  F2I.U32.TRUNC.NTZ R143, R4 ;  /* 0x00000004008f7305 */ /* 0x000ee4000020f000 */
[----:B------:R-:W2:Y:S01]  /*1040*/  S2UR UR36, SR_CTAID.Z ;  /* 0x00000000002479c3 */ /* 0x000ea20000002700 */
[----:B----4-:R-:W-:-:S05]  /*1050*/  IADD3 R154, PT, PT, -R154, RZ, RZ ;  /* 0x000000ff9a9a7210 */ /* 0x010fca0007ffe1ff */
[----:B-1----:R-:W-:Y:S01]  /*1060*/  IMAD R154, R3, R154, UR5 ;  /* 0x00000005039a7e24 */ /* 0x002fe2000f8e029a */
[----:B---3--:R-:W-:-:S05]  /*1070*/  IADD3 R143, PT, PT, -R143, RZ, RZ ;  /* 0x000000ff8f8f7210 */ /* 0x008fca0007ffe1ff */
[----:B--2---:R-:W-:Y:S01]  /*1080*/  IMAD R143, R2, R143, UR4 ;  /* 0x00000004028f7e24 */ /* 0x004fe2000f8e028f */
[----:B------:R-:W-:Y:S06]  /*1090*/  @!P0 BRA `(.L_x_16) ;  /* 0x0000000000b88947 */ /* 0x000fec0003800000 */
[----:B------:R-:W1:Y:S01]  /*10a0*/  LDC.64 R4, c[0x0][0xb18] ;  /* 0x0002c600ff047b82 */ /* 0x000e620000000a00 */
[----:B------:R-:W-:-:S07]  /*10b0*/  ISETP.NE.AND P0, PT, R9, 0x1, PT ;  /* 0x000000010900780c */ /* 0x000fce0003f05270 */
[----:B------:R-:W2:Y:S08]  /*10c0*/  LDC R10, c[0x0][0xb0c] ;  /* 0x0002c300ff0a7b82 */ /* 0x000eb00000000800 */
[----:B------:R-:W3:Y:S08]  /*10d0*/  LDC R11, c[0x0][0x370] ;  /* 0x0000dc00ff0b7b82 */ /* 0x000ef00000000800 */
[----:B------:R-:W4:Y:S01]  /*10e0*/  LDC R12, c[0x0][0x374] ;  /* 0x0000dd00ff0c7b82 */ /* 0x000f220000000800 */
[----:B-1----:R-:W-:-:S07]  /*10f0*/  ISETP.NE.AND P1, PT, R4, 0x1, PT ;  /* 0x000000010400780c */ /* 0x002fce0003f25270 */
[----:B------:R-:W3:Y:S01]  /*1100*/  LDC.64 R6, c[0x0][0xb10] ;  /* 0x0002c400ff067b82 */ /* 0x000ee20000000a00 */
[----:B--2---:R-:W-:-:S07]  /*1110*/  ISETP.NE.AND P2, PT, R10, 0x1, PT ;  /* 0x000000010a00780c */ /* 0x004fce0003f45270 */
[----:B------:R-:W1:Y:S08]  /*1120*/  LDC R8, c[0x0][0xb20] ;  /* 0x0002c800ff087b82 */ /* 0x000e700000000800 */
[----:B------:R-:W2:Y:S01]  /*1130*/  LDC.64 R2, c[0x0][0xb28] ;  /* 0x0002ca00ff027b82 */ /* 0x000ea20000000a00 */
[----:B----4-:R-:W-:-:S04]  /*1140*/  IMAD.HI.U32 R13, R12, R5, RZ ;  /* 0x000000050c0d7227 */ /* 0x010fc800078e00ff */
[----:B------:R-:W-:-:S04]  /*1150*/  IMAD.HI.U32 R5, R155, R5, RZ ;  /* 0x000000059b057227 */ /* 0x000fc800078e00ff */
[----:B---3--:R-:W-:-:S04]  /*1160*/  IMAD.HI.U32 R14, R11, R6, RZ ;  /* 0x000000060b0e7227 */ /* 0x008fc800078e00ff */
[----:B------:R-:W-:Y:S01]  /*1170*/  IMAD.HI.U32 R16, R165, R6, RZ ;  /* 0x00000006a5107227 */ /* 0x000fe200078e00ff */
[-C--:B------:R-:W-:Y:S02]  /*1180*/  @P2 SHF.R.U32.HI R11, RZ, R7.reuse, R14 ;  /* 0x00000007ff0b2219 */ /* 0x080fe4000001160e */
[-C--:B-1----:R-:W-:Y:S02]  /*1190*/  @P1 SHF.R.U32.HI R12, RZ, R8.reuse, R13 ;  /* 0x00000008ff0c1219 */ /* 0x082fe4000001160d */
[----:B------:R-:W-:Y:S02]  /*11a0*/  SHF.R.U32.HI R8, RZ, R8, R5 ;  /* 0x00000008ff087219 */ /* 0x000fe40000011605 */
[----:B------:R-:W-:Y:S02]  /*11b0*/  SHF.R.U32.HI R16, RZ, R7, R16 ;  /* 0x00000007ff107219 */ /* 0x000fe40000011610 */
[----:B------:R-:W-:Y:S01]  /*11c0*/  SEL R5, R155, R8, !P1 ;  /* 0x000000089b057207 */ /* 0x000fe20004800000 */
[----:B--2---:R-:W-:Y:S01]  /*11d0*/  IMAD.HI.U32 R14, R12, R2, RZ ;  /* 0x000000020c0e7227 */ /* 0x004fe200078e00ff */
[----:B------:R-:W-:-:S03]  /*11e0*/  SEL R7, R165, R16, !P2 ;  /* 0x00000010a5077207 */ /* 0x000fc60005000000 */
[----:B------:R-:W-:Y:S01]  /*11f0*/  IMAD.HI.U32 R6, R11, R2, RZ ;  /* 0x000000020b067227 */ /* 0x000fe200078e00ff */
[----:B------:R-:W-:-:S04]  /*1200*/  @P0 SHF.R.U32.HI R12, RZ, R3, R14 ;  /* 0x00000003ff0c0219 */ /* 0x000fc8000001160e */
[----:B------:R-:W-:Y:S01]  /*1210*/  @P0 SHF.R.U32.HI R11, RZ, R3, R6 ;  /* 0x00000003ff0b0219 */ /* 0x000fe20000011606 */
[----:B------:R-:W-:-:S04]  /*1220*/  IMAD R12, R12, R9, RZ ;  /* 0x000000090c0c7224 */ /* 0x000fc800078e02ff */
[----:B------:R-:W-:Y:S01]  /*1230*/  IMAD R6, R11, R9, RZ ;  /* 0x000000090b067224 */ /* 0x000fe200078e02ff */
[----:B------:R-:W-:-:S04]  /*1240*/  ISETP.GE.AND P1, PT, R5, R12, PT ;  /* 0x0000000c0500720c */ /* 0x000fc80003f26270 */
[----:B------:R-:W-:Y:S01]  /*1250*/  ISETP.GE.OR P1, PT, R7, R6, P1 ;  /* 0x000000060700720c */ /* 0x000fe20000f26670 */
[----:B------:R-:W-:-:S05]  /*1260*/  IMAD.HI.U32 R6, R5, R2, RZ ;  /* 0x0000000205067227 */ /* 0x000fca00078e00ff */
[----:B------:R-:W-:-:S04]  /*1270*/  SHF.R.U32.HI R6, RZ, R3, R6 ;  /* 0x00000003ff067219 */ /* 0x000fc80000011606 */
[----:B------:R-:W-:-:S03]  /*1280*/  SEL R6, R5, R6, !P0 ;  /* 0x0000000605067207 */ /* 0x000fc60004000000 */
[----:B------:R-:W-:Y:S01]  /*1290*/  @!P1 IMAD.HI.U32 R8, R7, R2, RZ ;  /* 0x0000000207089227 */ /* 0x000fe200078e00ff */
[----:B------:R-:W-:-:S04]  /*12a0*/  IADD3 R2, PT, PT, -R6, RZ, RZ ;  /* 0x000000ff06027210 */ /* 0x000fc80007ffe1ff */
[----:B------:R-:W-:Y:S01]  /*12b0*/  @!P1 SHF.R.U32.HI R8, RZ, R3, R8 ;  /* 0x00000003ff089219 */ /* 0x000fe20000011608 */
[----:B------:R-:W-:-:S03]  /*12c0*/  IMAD R2, R9, R2, R5 ;  /* 0x0000000209027224 */ /* 0x000fc600078e0205 */
[----:B------:R-:W-:Y:S02]  /*12d0*/  @!P1 SEL R3, R7, R8, !P0 ;  /* 0x0000000807039207 */ /* 0x000fe40004000000 */
[----:B------:R-:W-:-:S03]  /*12e0*/  IADD3 R8, PT, PT, -R5, RZ, RZ ;  /* 0x000000ff05087210 */ /* 0x000fc60007ffe1ff */
[--C-:B------:R-:W-:Y:S02]  /*12f0*/  @!P1 IMAD.IADD R6, R6, 0x1, -R3.reuse ;  /* 0x0000000106069824 */ /* 0x100fe400078e0a03 */
[----:B------:R-:W-:Y:S01]  /*1300*/  @!P1 IMAD R3, R2, R11, R3 ;  /* 0x0000000b02039224 */ /* 0x000fe200078e0203 */
[----:B------:R-:W-:Y:S01]  /*1310*/  IADD3 R2, PT, PT, -R7, RZ, RZ ;  /* 0x000000ff07027210 */ /* 0x000fe20007ffe1ff */
[----:B------:R-:W-:Y:S02]  /*1320*/  @!P1 IMAD R5, R6, R9, R7 ;  /* 0x0000000906059224 */ /* 0x000fe400078e0207 */
[----:B------:R-:W-:Y:S02]  /*1330*/  IMAD R8, R4, R8, R155 ;  /* 0x0000000804087224 */ /* 0x000fe400078e029b */
[----:B------:R-:W-:Y:S02]  /*1340*/  @!P1 IMAD.MOV.U32 R7, RZ, RZ, R3 ;  /* 0x000000ffff079224 */ /* 0x000fe400078e0003 */
[----:B------:R-:W-:-:S02]  /*1350*/  IMAD R2, R10, R2, R165 ;  /* 0x000000020a027224 */ /* 0x000fc400078e02a5 */
[----:B------:R-:W-:Y:S02]  /*1360*/  IMAD R155, R5, R4, R8 ;  /* 0x00000004059b7224 */ /* 0x000fe400078e0208 */
[----:B------:R-:W-:Y:S02]  /*1370*/  IMAD R165, R7, R10, R2 ;  /* 0x0000000a07a57224 */ /* 0x000fe400078e0202 */
.L_x_16:
[----:B------:R-:W1:Y:S01]  /*1380*/  LDCU UR4, c[0x0][0xb30] ;  /* 0x00016600ff0477ac */ /* 0x000e620008000800 */
[----:B------:R-:W2:Y:S08]  /*1390*/  S2UR UR37, SR_CgaCtaId ;  /* 0x00000000002579c3 */ /* 0x000eb00000008800 */
[----:B------:R-:W3:Y:S01]  /*13a0*/  LDC R72, c[0x0][0xb24] ;  /* 0x0002c900ff487b82 */ /* 0x000ee20000000800 */
[----:B-1----:R-:W-:-:S09]  /*13b0*/  UISETP.NE.AND UP1, UPT, UR4, 0x1, UPT ;  /* 0x000000010400788c */ /* 0x002fd2000bf25270 */
[----:B--2---:R-:W-:Y:S05]  /*13c0*/  BRA.U UP1, `(.L_x_17) ;  /* 0x0000000101407547 */ /* 0x004fea000b800000 */
[----:B------:R-:W1:Y:S08]  /*13d0*/  LDC.64 R4, c[0x0][0xb10] ;  /* 0x0002c400ff047b82 */ /* 0x000e700000000a00 */
[----:B------:R-:W2:Y:S08]  /*13e0*/  LDC.64 R2, c[0x0][0xb18] ;  /* 0x0002c600ff027b82 */ /* 0x000eb00000000a00 */
[----:B------:R-:W4:Y:S08]  /*13f0*/  LDC R6, c[0x0][0xb20] ;  /* 0x0002c800ff067b82 */ /* 0x000f300000000800 */
[----:B------:R-:W3:Y:S01]  /*1400*/  LDC R8, c[0x0][0xb0c] ;  /* 0x0002c300ff087b82 */ /* 0x000ee20000000800 */
[----:B-1----:R-:W-:-:S05]  /*1410*/  IMAD.HI.U32 R4, R165, R4, RZ ;  /* 0x00000004a5047227 */ /* 0x002fca00078e00ff */
[----:B------:R-:W-:Y:S01]  /*1420*/  SHF.R.U32.HI R4, RZ, R5, R4 ;  /* 0x00000005ff047219 */ /* 0x000fe20000011604 */
[----:B--2---:R-:W-:Y:S01]  /*1430*/  IMAD.HI.U32 R3, R155, R3, RZ ;  /* 0x000000039b037227 */ /* 0x004fe200078e00ff */
[----:B------:R-:W-:-:S04]  /*1440*/  ISETP.NE.AND P0, PT, R2, 0x1, PT ;  /* 0x000000010200780c */ /* 0x000fc80003f05270 */
[----:B----4-:R-:W-:-:S04]  /*1450*/  SHF.R.U32.HI R6, RZ, R6, R3 ;  /* 0x00000006ff067219 */ /* 0x010fc80000011603 */
[----:B------:R-:W-:Y:S02]  /*1460*/  SEL R3, R155, R6, !P0 ;  /* 0x000000069b037207 */ /* 0x000fe40004000000 */
[----:B---3--:R-:W-:-:S04]  /*1470*/  ISETP.NE.AND P1, PT, R8, 0x1, PT ;  /* 0x000000010800780c */ /* 0x008fc80003f25270 */
[----:B------:R-:W-:-:S05]  /*1480*/  SEL R4, R165, R4, !P1 ;  /* 0x00000004a5047207 */ /* 0x000fca0004800000 */
[----:B------:R-:W-:Y:S02]  /*1490*/  IMAD.IADD R5, R3, 0x1, -R4 ;  /* 0x0000000103057824 */ /* 0x000fe400078e0a04 */
[----:B------:R-:W-:Y:S02]  /*14a0*/  IMAD.IADD R3, R4, 0x1, -R3 ;  /* 0x0000000104037824 */ /* 0x000fe400078e0a03 */
[----:B------:R-:W-:Y:S02]  /*14b0*/  IMAD R165, R5, R8, R165 ;  /* 0x0000000805a57224 */ /* 0x000fe400078e02a5 */
[----:B------:R-:W-:-:S07]  /*14c0*/  IMAD R155, R3, R2, R155 ;  /* 0x00000002039b7224 */ /* 0x000fce00078e029b */
.L_x_17:
[----:B------:R-:W-:Y:S01]  /*14d0*/  BAR.SYNC.DEFER_BLOCKING 0x0 ;  /* 0x0000000000007b1d */ /* 0x000fe20000010000 */
[----:B------:R-:W-:Y:S01]  /*14e0*/  UISETP.NE.AND UP1, UPT, UR8, 0x2, UPT ;  /* 0x000000020800788c */ /* 0x000fe2000bf25270 */
[----:B------:R-:W-:Y:S02]  /*14f0*/  ISETP.NE.OR P5, PT, R0, 0x2, !P5 ;  /* 0x000000020000780c */ /* 0x000fe40006fa5670 */
[----:B------:R-:W-:-:S06]  /*1500*/  LOP3.LUT R2, R166, 0x1f, RZ, 0xc0, !PT ;  /* 0x0000001fa6027812 */ /* 0x000fcc00078ec0ff */
[----:B------:R-:W-:Y:S05]  /*1510*/  BRA.U UP1, `(.L_x_18) ;  /* 0x0000001901307547 */ /* 0x000fea000b800000 */
[----:B------:R-:W1:Y:S01]  /*1520*/  LDCU UR13, c[0x0][0x38c] ;  /* 0x00007180ff0d77ac */ /* 0x000e620008000800 */
[----:B------:R-:W2:Y:S01]  /*1530*/  LDC R9, c[0x0][0x370] ;  /* 0x0000dc00ff097b82 */ /* 0x000ea20000000800 */
[----:B------:R-:W-:Y:S01]  /*1540*/  PLOP3.LUT P1, PT, PT, PT, UP2, 0x80, 0x8 ;  /* 0x000000000008781c */ /* 0x000fe20003f2f028 */
[----:B------:R-:W-:Y:S01]  /*1550*/  IMAD.MOV.U32 R15, RZ, RZ, 0x1 ;  /* 0x00000001ff0f7424 */ /* 0x000fe200078e00ff */
[----:B------:R-:W-:Y:S01]  /*1560*/  ISETP.EQ.OR P4, PT, R2, RZ, P5 ;  /* 0x000000ff0200720c */ /* 0x000fe20002f82670 */
[----:B------:R-:W-:Y:S01]  /*1570*/  IMAD.MOV.U32 R14, RZ, RZ, RZ ;  /* 0x000000ffff0e7224 */ /* 0x000fe200078e00ff */
[----:B------:R-:W-:Y:S02]  /*1580*/  PLOP3.LUT P1, PT, P1, PT, PT, 0x8, 0x80 ;  /* 0x000000000080781c */ /* 0x000fe40000f2e170 */
[----:B------:R-:W-:Y:S01]  /*1590*/  CS2R R12, SRZ ;  /* 0x00000000000c7805 */ /* 0x000fe2000001ff00 */
[----:B------:R-:W-:Y:S01]  /*15a0*/  IMAD.MOV.U32 R10, RZ, RZ, 0x1 ;  /* 0x00000001ff0a7424 */ /* 0x000fe200078e00ff */
[----:B------:R-:W4:Y:S01]  /*15b0*/  LDC R0, c[0x0][0x374] ;  /* 0x0000dd00ff007b82 */ /* 0x000f220000000800 */
[----:B------:R-:W2:Y:S01]  /*15c0*/  LDCU.64 UR22, c[0x0][0x348] ;  /* 0x00006900ff1677ac */ /* 0x000ea20008000a00 */
[----:B------:R-:W-:Y:S01]  /*15d0*/  UMOV UR6, URZ ;  /* 0x000000ff00067c82 */ /* 0x000fe20008000000 */
[----:B-1----:R-:W-:-:S04]  /*15e0*/  UIADD3 UR5, UPT, UPT, UR13, 0x3f, URZ ;  /* 0x0000003f0d057890 */ /* 0x002fc8000fffe0ff */
[----:B------:R-:W-:-:S04]  /*15f0*/  USHF.R.S32.HI UR4, URZ, 0x1f, UR5 ;  /* 0x0000001fff047899 */ /* 0x000fc80008011405 */
[----:B------:R-:W-:-:S04]  /*1600*/  ULEA.HI UR4, UR4, UR5, URZ, 0x6 ;  /* 0x0000000504047291 */ /* 0x000fc8000f8f30ff */
[----:B------:R-:W-:Y:S02]  /*1610*/  USHF.R.S32.HI UR15, URZ, 0x6, UR4 ;  /* 0x00000006ff0f7899 */ /* 0x000fe40008011404 */
[----:B------:R-:W-:Y:S02]  /*1620*/  UIADD3 UR4, UPT, UPT, UR13, -0x1, URZ ;  /* 0xffffffff0d047890 */ /* 0x000fe4000fffe0ff */
[----:B------:R-:W-:Y:S02]  /*1630*/  UISETP.LT.U32.AND UP0, UPT, UR15, 0x11, UPT ;  /* 0x000000110f00788c */ /* 0x000fe4000bf01070 */
[----:B------:R-:W-:Y:S02]  /*1640*/  UISETP.GE.U32.AND UP1, UPT, UR4, -0x7f, UPT ;  /* 0xffffff810400788c */ /* 0x000fe4000bf26070 */
[----:B------:R-:W-:Y:S02]  /*1650*/  USEL UR14, UR15, 0x11, UP0 ;  /* 0x000000110f0e7887 */ /* 0x000fe40008000000 */
[----:B------:R-:W-:-:S02]  /*1660*/  UIADD3 UR13, UPT, UPT, UR13, 0x7e, URZ ;  /* 0x0000007e0d0d7890 */ /* 0x000fc4000fffe0ff */
[----:B------:R-:W-:Y:S02]  /*1670*/  UIADD3 UR5, UPT, UPT, UR14, -0x1, URZ ;  /* 0xffffffff0e057890 */ /* 0x000fe4000fffe0ff */
[----:B------:R-:W-:-:S03]  /*1680*/  UIADD3 UR7, UPT, UPT, UR15, -UR14, URZ ;  /* 0x8000000e0f077290 */ /* 0x000fc6000fffe0ff */
[----:B------:R-:W-:-:S04]  /*1690*/  @UP1 UIADD3 UR5, UPT, UPT, UR14, URZ, URZ ;  /* 0x000000ff0e051290 */ /* 0x000fc8000fffe0ff */
[----:B--2---:R-:W-:-:S12]  /*16a0*/  UIADD3 UR5, UPT, UPT, UR5, 0x1, URZ ;  /* 0x0000000105057890 */ /* 0x004fd8000fffe0ff */
.L_x_36:
[----:B------:R-:W-:Y:S01]  /*16b0*/  UISETP.NE.AND UP0, UPT, UR37, URZ, UPT ;  /* 0x000000ff2500728c */ /* 0x000fe2000bf05270 */
[----:B------:R-:W1:Y:S08]  /*16c0*/  S2UR UR37, SR_CgaCtaId ;  /* 0x00000000002579c3 */ /* 0x000e700000008800 */
[----:B------:R-:W-:Y:S05]  /*16d0*/  BRA.U UP0, `(.L_x_19) ;  /* 0x0000000100347547 */ /* 0x000fea000b800000 */
[----:B------:R-:W2:Y:S01]  /*16e0*/  S2R R2, SR_CgaCtaId ;  /* 0x0000000000027919 */ /* 0x000ea20000008800 */
[----:B------:R-:W-:-:S04]  /*16f0*/  MOV R3, 0x400 ;  /* 0x0000040000037802 */ /* 0x000fc80000000f00 */
[----:B--2---:R-:W-:Y:S02]  /*1700*/  LEA R3, R2, R3, 0x18 ;  /* 0x0000000302037211 */ /* 0x004fe400078ec0ff */
[----:B------:R-:W-:-:S03]  /*1710*/  SHF.L.U32 R2, R10, 0x1f, RZ ;  /* 0x0000001f0a027819 */ /* 0x000fc600000006ff */
[----:B------:R-:W-:-:S04]  /*1720*/  IMAD R3, R12, 0x8, R3 ;  /* 0x000000080c037824 */ /* 0x000fc800078e0203 */
[----:B------:R-:W2:Y:S02]  /*1730*/  SYNCS.PHASECHK.TRANS64.TRYWAIT P0, [R3+URZ+0x1a0], R2 ;  /* 0x0001a002030075a7 */ /* 0x000ea400080011ff */
[----:B--2---:R-:W-:Y:S05]  /*1740*/  @!P0 BRA `(.L_x_20) ;  /* 0x00000058008c8947 */ /* 0x004fea0003800000 */
.L_x_109:
[----:B------:R-:W-:Y:S01]  /*1750*/  VIADD R12, R12, 0x1 ;  /* 0x000000010c0c7836 */ /* 0x000fe20000000000 */
[----:B------:R2:W-:Y:S04]  /*1760*/  SYNCS.ARRIVE.TRANS64.A1T0 RZ, [R3+URZ+0x190], RZ ;  /* 0x000190ff03ff79a7 */ /* 0x0005e800081000ff */
[----:B------:R-:W-:-:S04]  /*1770*/  ISETP.NE.AND P0, PT, R12, 0x2, PT ;  /* 0x000000020c00780c */ /* 0x000fc80003f05270 */
[----:B------:R-:W-:Y:S02]  /*1780*/  SEL R12, R12, RZ, P0 ;  /* 0x000000ff0c0c7207 */ /* 0x000fe40000000000 */
[----:B--2---:R-:W-:-:S04]  /*1790*/  SEL R3, RZ, 0x1, P0 ;  /* 0x00000001ff037807 */ /* 0x004fc80000000000 */
[----:B------:R-:W-:-:S07]  /*17a0*/  LOP3.LUT R10, R10, R3, RZ, 0x3c, !PT ;  /* 0x000000030a0a7212 */ /* 0x000fce00078e3cff */
.L_x_19:
[----:B------:R-:W-:Y:S01]  /*17b0*/  UMOV UR4, 0x400 ;  /* 0x0000040000047882 */ /* 0x000fe20000000000 */
[----:B------:R-:W-:Y:S01]  /*17c0*/  SHF.L.U32 R2, R15, 0x1f, RZ ;  /* 0x0000001f0f027819 */ /* 0x000fe200000006ff */
[----:B-1----:R-:W-:Y:S01]  /*17d0*/  ULEA UR4, UR37, UR4, 0x18 ;  /* 0x0000000425047291 */ /* 0x002fe2000f8ec0ff */
[----:B------:R-:W-:Y:S01]  /*17e0*/  R2UR UR35, R165 ;  /* 0x00000000a52372ca */ /* 0x000fe200000e0000 */
[----:B------:R-:W-:Y:S01]  /*17f0*/  UISETP.GE.U32.AND UP0, UPT, UR13, 0x7f, UPT ;  /* 0x0000007f0d00788c */ /* 0x000fe2000bf06070 */
[----:B------:R-:W-:Y:S01]  /*1800*/  R2UR UR11, R155 ;  /* 0x000000009b0b72ca */ /* 0x000fe200000e0000 */
[----:B------:R-:W-:Y:S01]  /*1810*/  ULEA UR8, UR6, UR4, 0x3 ;  /* 0x0000000406087291 */ /* 0x000fe2000f8e18ff */
[----:B------:R-:W-:-:S08]  /*1820*/  UMOV UR24, URZ ;  /* 0x000000ff00187c82 */ /* 0x000fd00008000000 */
[----:B------:R1:W2:Y:S01]  /*1830*/  SYNCS.PHASECHK.TRANS64.TRYWAIT P0, [UR8+0x88], R2 ;  /* 0x00008802ff0075a7 */ /* 0x0002a20008001108 */
[----:B------:R-:W-:Y:S02]  /*1840*/  USHF.L.U32 UR35, UR35, 0x7, URZ ;  /* 0x0000000723237899 */ /* 0x000fe400080006ff */
[----:B------:R-:W-:Y:S01]  /*1850*/  USHF.L.U32 UR11, UR11, 0x6, URZ ;  /* 0x000000060b0b7899 */ /* 0x000fe200080006ff */
[----:B------:R-:W-:Y:S11]  /*1860*/  BRA.U !UP0, `(.L_x_21) ;  /* 0x0000000108a87547 */ /* 0x000ff6000b800000 */
[----:B------:R-:W-:Y:S01]  /*1870*/  UMOV UR16, URZ ;  /* 0x000000ff00107c82 */ /* 0x000fe20008000000 */
[----:B------:R-:W-:-:S05]  /*1880*/  UMOV UR17, UR6 ;  /* 0x0000000600117c82 */ /* 0x000fca0008000000 */
.L_x_26:
[----:B-1----:R-:W-:Y:S01]  /*1890*/  ULEA UR33, UR17, UR4, 0x3 ;  /* 0x0000000411217291 */ /* 0x002fe2000f8e18ff */
[----:B--2---:R-:W-:Y:S01]  /*18a0*/  @!P5 MOV R3, 0x3000 ;  /* 0x000030000003d802 */ /* 0x004fe20000000f00 */
[----:B--2---:R-:W-:Y:S10]  /*18b0*/  @P0 BRA `(.L_x_22) ;  /* 0x00000000000c0947 */ /* 0x004ff40003800000 */
[----:B------:R-:W-:-:S04]  /*18c0*/  SHF.L.U32 R5, R15, 0x1f, RZ ;  /* 0x0000001f0f057819 */ /* 0x000fc800000006ff */
[----:B------:R-:W2:Y:S02]  /*18d0*/  SYNCS.PHASECHK.TRANS64.TRYWAIT P0, [UR33+0x88], R5 ;  /* 0x00008805ff0075a7 */ /* 0x000ea40008001121 */
[----:B--2---:R-:W-:Y:S05]  /*18e0*/  @!P0 BRA `(.L_x_23) ;  /* 0x0000005800388947 */ /* 0x004fea0003800000 */
.L_x_22:
[----:B------:R2:W-:Y:S01]  /*18f0*/  @!P5 SYNCS.ARRIVE.TRANS64 RZ, [UR33], R3 ;  /* 0x00000003ffffd9a7 */ /* 0x0005e20008000021 */
[----:B------:R-:W-:Y:S04]  /*1900*/  BSSY.RECONVERGENT B0, `(.L_x_24) ;  /* 0x0000003000007945 */ /* 0x000fe80003800200 */
[----:B------:R-:W-:Y:S05]  /*1910*/  @P4 BRA `(.L_x_25) ;  /* 0x0000000000044947 */ /* 0x000fea0003800000 */
[----:B------:R-:W-:Y:S05]  /*1920*/  BPT.TRAP 0x1 ;  /* 0x000000040000795c */ /* 0x000fea0000300000 */
.L_x_25:
[----:B------:R-:W-:Y:S05]  /*1930*/  BSYNC.RECONVERGENT B0 ;  /* 0x0000000000007941 */ /* 0x000fea0003800200 */
.L_x_24:
[----:B------:R-:W-:Y:S02]  /*1940*/  UIADD3 UR6, UPT, UPT, UR17, 0x1, URZ ;  /* 0x0000000111067890 */ /* 0x000fe4000fffe0ff */
[----:B------:R-:W-:Y:S02]  /*1950*/  ULEA UR32, UR17, UR4, 0xd ;  /* 0x0000000411207291 */ /* 0x000fe4000f8e68ff */
[----:B------:R-:W-:Y:S02]  /*1960*/  UISETP.NE.AND UP0, UPT, UR6, 0x11, UPT ;  /* 0x000000110600788c */ /* 0x000fe4000bf05270 */
[----:B------:R-:W-:Y:S02]  /*1970*/  UIADD3 UR26, UP1, UPT, UR22, 0x80, URZ ;  /* 0x00000080161a7890 */ /* 0x000fe4000ff3e0ff */
[----:B------:R-:W-:Y:S02]  /*1980*/  USEL UR9, URZ, 0x1, UP0 ;  /* 0x00000001ff097887 */ /* 0x000fe40008000000 */
[----:B------:R-:W-:-:S02]  /*1990*/  USEL UR6, UR6, URZ, UP0 ;  /* 0x000000ff06067287 */ /* 0x000fc40008000000 */
[----:B------:R-:W-:Y:S02]  /*19a0*/  UIADD3 UR20, UP0, UPT, UR22, 0x180, URZ ;  /* 0x0000018016147890 */ /* 0x000fe4000ff1e0ff */
[----:B------:R-:W-:Y:S01]  /*19b0*/  ULEA UR8, UR6, UR4, 0x3 ;  /* 0x0000000406087291 */ /* 0x000fe2000f8e18ff */
[----:B------:R-:W-:Y:S01]  /*19c0*/  LOP3.LUT R15, R15, UR9, RZ, 0x3c, !PT ;  /* 0x000000090f0f7c12 */ /* 0x000fe2000f8e3cff */
[----:B------:R-:W-:Y:S02]  /*19d0*/  USHF.L.U32 UR34, UR16, 0x6, URZ ;  /* 0x0000000610227899 */ /* 0x000fe400080006ff */
[----:B------:R-:W-:Y:S01]  /*19e0*/  UIADD3.X UR27, UPT, UPT, URZ, UR23, URZ, UP1, !UPT ;  /* 0x00000017ff1b7290 */ /* 0x000fe20008ffe4ff */
[----:B-1----:R-:W-:Y:S01]  /*19f0*/  SHF.L.U32 R2, R15, 0x1f, RZ ;  /* 0x0000001f0f027819 */ /* 0x002fe200000006ff */
[----:B------:R-:W-:Y:S02]  /*1a00*/  UIADD3 UR32, UPT, UPT, UR32, 0x4400, URZ ;  /* 0x0000440020207890 */ /* 0x000fe4000fffe0ff */
[----:B------:R-:W-:Y:S01]  /*1a10*/  UIADD3.X UR21, UPT, UPT, URZ, UR23, URZ, UP0, !UPT ;  /* 0x00000017ff157290 */ /* 0x000fe200087fe4ff */
[----:B------:R1:W1:Y:S01]  /*1a20*/  SYNCS.PHASECHK.TRANS64.TRYWAIT P0, [UR8+0x88], R2 ;  /* 0x00008802ff0075a7 */ /* 0x0002620008001108 */
[----:B------:R-:W-:Y:S01]  /*1a30*/  ULEA UR8, UR17, UR4, 0xc ;  /* 0x0000000411087291 */ /* 0x000fe2000f8e60ff */
[----:B------:R-:W-:Y:S01]  /*1a40*/  UMOV UR18, 0x0 ;  /* 0x0000000000127882 */ /* 0x000fe20000000000 */
[----:B------:R-:W-:-:S02]  /*1a50*/  UMOV UR19, 0x10000000 ;  /* 0x1000000000137882 */ /* 0x000fc40000000000 */
[----:B------:R-:W-:Y:S01]  /*1a60*/  UIADD3 UR8, UPT, UPT, UR8, 0x26400, URZ ;  /* 0x0002640008087890 */ /* 0x000fe2000fffe0ff */
[----:B------:R1:W-:Y:S01]  /*1a70*/  UTMALDG.3D [UR32], [UR26], desc[UR18] ;  /* 0x000012201a0075b4 */ /* 0x0003e20008011000 */
[----:B------:R-:W-:Y:S01]  /*1a80*/  UMOV UR12, UR36 ;  /* 0x00000024000c7c82 */ /* 0x000fe20008000000 */
[----:B------:R-:W-:Y:S01]  /*1a90*/  UMOV UR9, UR33 ;  /* 0x0000002100097c82 */ /* 0x000fe20008000000 */
[----:B------:R-:W-:Y:S01]  /*1aa0*/  UMOV UR10, UR34 ;  /* 0x00000022000a7c82 */ /* 0x000fe20008000000 */
[----:B------:R-:W-:Y:S01]  /*1ab0*/  UIADD3 UR16, UPT, UPT, UR16, 0x1, URZ ;  /* 0x0000000110107890 */ /* 0x000fe2000fffe0ff */
[----:B------:R-:W-:Y:S01]  /*1ac0*/  UMOV UR24, UR5 ;  /* 0x0000000500187c82 */ /* 0x000fe20008000000 */
[----:B------:R-:W-:Y:S02]  /*1ad0*/  UMOV UR17, UR6 ;  /* 0x0000000600117c82 */ /* 0x000fe40008000000 */
[----:B------:R1:W-:Y:S01]  /*1ae0*/  UTMALDG.3D [UR8], [UR20], desc[UR18] ;  /* 0x00001208140075b4 */ /* 0x0003e20008011000 */
[----:B------:R-:W-:-:S09]  /*1af0*/  UISETP.NE.AND UP0, UPT, UR16, UR5, UPT ;  /* 0x000000051000728c */ /* 0x000fd2000bf05270 */
[----:B------:R-:W-:Y:S05]  /*1b00*/  BRA.U UP0, `(.L_x_26) ;  /* 0xfffffffd00607547 */ /* 0x000fea000b83ffff */
.L_x_21:
[----:B-1----:R-:W-:Y:S01]  /*1b10*/  ULEA UR8, UR6, UR4, 0x3 ;  /* 0x0000000406087291 */ /* 0x002fe2000f8e18ff */
[----:B------:R-:W-:Y:S01]  /*1b20*/  SHF.L.U32 R2, R15, 0x1f, RZ ;  /* 0x0000001f0f027819 */ /* 0x000fe200000006ff */
[----:B------:R-:W-:Y:S01]  /*1b30*/  @!P1 SYNCS.ARRIVE.TRANS64.A1T0 RZ, [UR4+0x128], RZ ;  /* 0x000128ffffff99a7 */ /* 0x000fe20008100004 */
[----:B------:R-:W-:-:S06]  /*1b40*/  UISETP.GT.AND UP0, UPT, UR15, UR14, UPT ;  /* 0x0000000e0f00728c */ /* 0x000fcc000bf04270 */
[----:B--2---:R1:W2:Y:S03]  /*1b50*/  SYNCS.PHASECHK.TRANS64.TRYWAIT P0, [UR8+0x88], R2 ;  /* 0x00008802ff0075a7 */ /* 0x0042a60008001108 */
[----:B------:R-:W-:Y:S05]  /*1b60*/  BRA.U !UP0, `(.L_x_27) ;  /* 0x0000000108ac7547 */ /* 0x000fea000b800000 */
[----:B------:R-:W-:Y:S01]  /*1b70*/  UIADD3 UR21, UPT, UPT, UR7, UR24, URZ ;  /* 0x0000001807157290 */ /* 0x000fe2000fffe0ff */
[----:B------:R-:W-:-:S11]  /*1b80*/  UMOV UR25, UR6 ;  /* 0x0000000600197c82 */ /* 0x000fd60008000000 */
.L_x_32:
[----:B-1----:R-:W-:Y:S01]  /*1b90*/  ULEA UR17, UR25, UR4, 0x3 ;  /* 0x0000000419117291 */ /* 0x002fe2000f8e18ff */
[----:B--2---:R-:W-:Y:S01]  /*1ba0*/  @!P5 MOV R3, 0x3000 ;  /* 0x000030000003d802 */ /* 0x004fe20000000f00 */
[----:B--2---:R-:W-:Y:S10]  /*1bb0*/  @P0 BRA `(.L_x_28) ;  /* 0x00000000000c0947 */ /* 0x004ff40003800000 */
[----:B------:R-:W-:-:S04]  /*1bc0*/  SHF.L.U32 R5, R15, 0x1f, RZ ;  /* 0x0000001f0f057819 */ /* 0x000fc800000006ff */
[----:B------:R-:W2:Y:S02]  /*1bd0*/  SYNCS.PHASECHK.TRANS64.TRYWAIT P0, [UR17+0x88], R5 ;  /* 0x00008805ff0075a7 */ /* 0x000ea40008001111 */
[----:B--2---:R-:W-:Y:S05]  /*1be0*/  @!P0 BRA `(.L_x_29) ;  /* 0x0000005400908947 */ /* 0x004fea0003800000 */
.L_x_28:
[----:B------:R2:W-:Y:S01]  /*1bf0*/  @!P5 SYNCS.ARRIVE.TRANS64 RZ, [UR17], R3 ;  /* 0x00000003ffffd9a7 */ /* 0x0005e20008000011 */
[----:B------:R-:W-:Y:S04]  /*1c00*/  BSSY.RECONVERGENT B0, `(.L_x_30) ;  /* 0x0000003000007945 */ /* 0x000fe80003800200 */
[----:B------:R-:W-:Y:S05]  /*1c10*/  @P4 BRA `(.L_x_31) ;  /* 0x0000000000044947 */ /* 0x000fea0003800000 */
[----:B------:R-:W-:Y:S05]  /*1c20*/  BPT.TRAP 0x1 ;  /* 0x000000040000795c */ /* 0x000fea0000300000 */
.L_x_31:
[----:B------:R-:W-:Y:S05]  /*1c30*/  BSYNC.RECONVERGENT B0 ;  /* 0x0000000000007941 */ /* 0x000fea0003800200 */
.L_x_30:
        /* <DEDUP_REMOVED lines=10> */
[----:B------:R-:W-:Y:S01]  /*1ce0*/  UIADD3 UR16, UPT, UPT, UR16, 0x4400, URZ ;  /* 0x0000440010107890 */ /* 0x000fe2000fffe0ff */
[----:B-1----:R-:W-:Y:S01]  /*1cf0*/  SHF.L.U32 R2, R15, 0x1f, RZ ;  /* 0x0000001f0f027819 */ /* 0x002fe200000006ff */
[----:B------:R-:W-:Y:S02]  /*1d00*/  UIADD3.X UR31, UPT, UPT, URZ, UR23, URZ, UP1, !UPT ;  /* 0x00000017ff1f7290 */ /* 0x000fe40008ffe4ff */
[----:B------:R-:W-:Y:S01]  /*1d10*/  UIADD3.X UR29, UPT, UPT, URZ, UR23, URZ, UP0, !UPT ;  /* 0x00000017ff1d7290 */ /* 0x000fe200087fe4ff */
[----:B------:R1:W1:Y:S01]  /*1d20*/  SYNCS.PHASECHK.TRANS64.TRYWAIT P0, [UR8+0x88], R2 ;  /* 0x00008802ff0075a7 */ /* 0x0002620008001108 */
[----:B------:R-:W-:Y:S01]  /*1d30*/  ULEA UR8, UR25, UR4, 0xc ;  /* 0x0000000419087291 */ /* 0x000fe2000f8e60ff */
[----:B------:R-:W-:Y:S01]  /*1d40*/  UMOV UR26, 0x0 ;  /* 0x00000000001a7882 */ /* 0x000fe20000000000 */
[----:B------:R-:W-:-:S02]  /*1d50*/  UMOV UR27, 0x10000000 ;  /* 0x10000000001b7882 */ /* 0x000fc40000000000 */
[----:B------:R-:W-:Y:S01]  /*1d60*/  UIADD3 UR8, UPT, UPT, UR8, 0x26400, URZ ;  /* 0x0002640008087890 */ /* 0x000fe2000fffe0ff */
[----:B------:R-:W-:Y:S01]  /*1d70*/  UMOV UR19, UR35 ;  /* 0x0000002300137c82 */ /* 0x000fe20008000000 */
[----:B------:R-:W-:Y:S01]  /*1d80*/  UMOV UR20, UR36 ;  /* 0x0000002400147c82 */ /* 0x000fe20008000000 */
[----:B------:R-:W-:Y:S01]  /*1d90*/  UMOV UR12, UR36 ;  /* 0x00000024000c7c82 */ /* 0x000fe20008000000 */
[----:B------:R-:W-:Y:S01]  /*1da0*/  UMOV UR9, UR17 ;  /* 0x0000001100097c82 */ /* 0x000fe20008000000 */
[----:B------:R-:W-:Y:S01]  /*1db0*/  UMOV UR10, UR18 ;  /* 0x00000012000a7c82 */ /* 0x000fe20008000000 */
[----:B------:R1:W-:Y:S01]  /*1dc0*/  UTMALDG.3D [UR16], [UR30], desc[UR26] ;  /* 0x00001a101e0075b4 */ /* 0x0003e20008011000 */
[----:B------:R-:W-:Y:S01]  /*1dd0*/  UIADD3 UR24, UPT, UPT, UR24, 0x1, URZ ;  /* 0x0000000118187890 */ /* 0x000fe2000fffe0ff */
[----:B------:R-:W-:-:S03]  /*1de0*/  UMOV UR25, UR6 ;  /* 0x0000000600197c82 */ /* 0x000fc60008000000 */
[----:B------:R-:W-:Y:S01]  /*1df0*/  UISETP.NE.AND UP0, UPT, UR24, UR21, UPT ;  /* 0x000000151800728c */ /* 0x000fe2000bf05270 */
[----:B------:R1:W-:Y:S08]  /*1e00*/  UTMALDG.3D [UR8], [UR28], desc[UR26] ;  /* 0x00001a081c0075b4 */ /* 0x0003f00008011000 */
[----:B------:R-:W-:Y:S05]  /*1e10*/  BRA.U UP0, `(.L_x_32) ;  /* 0xfffffffd005c7547 */ /* 0x000fea000b83ffff */
.L_x_27:
[C---:B-1----:R-:W-:Y:S01]  /*1e20*/  LEA R2, R14.reuse, UR4, 0x3 ;  /* 0x000000040e027c11 */ /* 0x042fe2000f8e18ff */
[----:B------:R-:W-:Y:S01]  /*1e30*/  NOP ;  /* 0x0000000000007918 */ /* 0x000fe20000000000 */
[----:B--2---:R-:W-:Y:S02]  /*1e40*/  SHF.L.U32 R3, R13, 0x1f, RZ ;  /* 0x0000001f0d037819 */ /* 0x004fe400000006ff */
[----:B------:R-:W-:Y:S02]  /*1e50*/  LEA R4, R14, UR4, 0x4 ;  /* 0x000000040e047c11 */ /* 0x000fe4000f8e20ff */
[----:B------:R-:W1:Y:S02]  /*1e60*/  SYNCS.PHASECHK.TRANS64.TRYWAIT P0, [R2+URZ+0x130], R3 ;  /* 0x00013003020075a7 */ /* 0x000e6400080011ff */
[----:B-1----:R-:W-:Y:S05]  /*1e70*/  @!P0 BRA `(.L_x_33) ;  /* 0x0000005400048947 */ /* 0x002fea0003800000 */
.L_x_112:
[----:B------:R-:W2:Y:S01]  /*1e80*/  LDS.128 R4, [R4+0x1c0] ;  /* 0x0001c00004047984 */ /* 0x000ea20000000c00 */
[----:B---3--:R-:W-:Y:S01]  /*1e90*/  ISETP.GE.AND P0, PT, R72, 0x1, PT ;  /* 0x000000014800780c */ /* 0x008fe20003f06270 */
[----:B-1----:R-:W-:Y:S01]  /*1ea0*/  VIADD R2, R2, 0x140 ;  /* 0x0000014002027836 */ /* 0x002fe20000000000 */
[----:B------:R-:W-:Y:S01]  /*1eb0*/  @!PT LDS RZ, [RZ] ;  /* 0x00000000fffff984 */ /* 0x000fe20000000800 */
[----:B------:R-:W-:Y:S01]  /*1ec0*/  @!PT LDS RZ, [RZ] ;  /* 0x00000000fffff984 */ /* 0x000fe20000000800 */
[----:B------:R-:W-:Y:S01]  /*1ed0*/  @!PT LDS RZ, [RZ] ;  /* 0x00000000fffff984 */ /* 0x000fe20000000800 */
[----:B------:R-:W-:Y:S01]  /*1ee0*/  @!PT LDS RZ, [RZ] ;  /* 0x00000000fffff984 */ /* 0x000fe20000000800 */
[----:B------:R1:W-:Y:S06]  /*1ef0*/  MEMBAR.ALL.CTA ;  /* 0x0000000000007992 */ /* 0x0003ec0000008000 */
[----:B-1----:R-:W1:Y:S01]  /*1f00*/  FENCE.VIEW.ASYNC.S ;  /* 0x00000000000073c6 */ /* 0x002e620000000000 */
[----:B------:R-:W-:-:S04]  /*1f10*/  PRMT R2, RZ, 0x654, R2 ;  /* 0x00000654ff027816 */ /* 0x000fc80000000002 */
[----:B-1----:R1:W-:Y:S01]  /*1f20*/  SYNCS.ARRIVE.TRANS64.RED.A1T0 RZ, [R2+URZ], RZ ;  /* 0x000000ff02ff79a7 */ /* 0x0023e200081004ff */
[----:B--2---:R-:W-:-:S13]  /*1f30*/  LOP3.LUT P2, RZ, R6, 0x1, RZ, 0xc0, !PT ;  /* 0x0000000106ff7812 */ /* 0x004fda000784c0ff */
[----:B------:R-:W-:Y:S01]  /*1f40*/  @P2 SHF.R.U32.HI R3, RZ, 0x10, R5 ;  /* 0x00000010ff032819 */ /* 0x000fe20000011605 */
[----:B------:R-:W-:Y:S01]  /*1f50*/  VOTEU.ANY UP0, P2 ;  /* 0x0000000000ff7886 */ /* 0x000fe20001000100 */
[----:B------:R-:W-:Y:S02]  /*1f60*/  @P2 MOV R11, R4 ;  /* 0x00000004000b2202 */ /* 0x000fe40000000f00 */
[----:B------:R-:W-:Y:S02]  /*1f70*/  @P2 R2UR.BROADCAST UR8, R3 ;  /* 0x00000000030822ca */ /* 0x000fe400008e0000 */
[----:B------:R-:W-:-:S11]  /*1f80*/  @P2 LOP3.LUT R8, R5, 0xffff, RZ, 0xc0, !PT ;  /* 0x0000ffff05082812 */ /* 0x000fd600078ec0ff */
[----:B------:R-:W-:Y:S01]  /*1f90*/  @UP0 UMOV UR36, UR8 ;  /* 0x0000000800240c82 */ /* 0x000fe20008000000 */
[----:B-1----:R-:W-:Y:S05]  /*1fa0*/  @!P0 BRA `(.L_x_34) ;  /* 0x0000000000b88947 */ /* 0x002fea0003800000 */
[----:B------:R-:W4:Y:S01]  /*1fb0*/  LDC.64 R4, c[0x0][0xb18] ;  /* 0x0002c600ff047b82 */ /* 0x000f220000000a00 */
[----:B------:R-:W-:-:S07]  /*1fc0*/  ISETP.NE.AND P3, PT, R72, 0x1, PT ;  /* 0x000000014800780c */ /* 0x000fce0003f65270 */
[----:B------:R-:W1:Y:S08]  /*1fd0*/  LDC.64 R6, c[0x0][0xb10] ;  /* 0x0002c400ff067b82 */ /* 0x000e700000000a00 */
[----:B------:R-:W2:Y:S08]  /*1fe0*/  LDC R16, c[0x0][0xb20] ;  /* 0x0002c800ff107b82 */ /* 0x000eb00000000800 */
[----:B------:R-:W3:Y:S01]  /*1ff0*/  LDC R18, c[0x0][0xb0c] ;  /* 0x0002c300ff127b82 */ /* 0x000ee20000000800 */
[----:B----4-:R-:W-:Y:S01]  /*2000*/  IMAD.HI.U32 R17, R0, R5, RZ ;  /* 0x0000000500117227 */ /* 0x010fe200078e00ff */
[----:B------:R-:W-:-:S03]  /*2010*/  ISETP.NE.AND P0, PT, R4, 0x1, PT ;  /* 0x000000010400780c */ /* 0x000fc60003f05270 */
[----:B------:R-:W-:-:S03]  /*2020*/  IMAD.HI.U32 R5, R8, R5, RZ ;  /* 0x0000000508057227 */ /* 0x000fc600078e00ff */
[----:B------:R-:W4:Y:S01]  /*2030*/  LDC.64 R2, c[0x0][0xb28] ;  /* 0x0002ca00ff027b82 */ /* 0x000f220000000a00 */
[----:B-1----:R-:W-:-:S04]  /*2040*/  IMAD.HI.U32 R20, R9, R6, RZ ;  /* 0x0000000609147227 */ /* 0x002fc800078e00ff */
[----:B------:R-:W-:Y:S01]  /*2050*/  IMAD.HI.U32 R22, R11, R6, RZ ;  /* 0x000000060b167227 */ /* 0x000fe200078e00ff */
[----:B------:R-:W-:Y:S02]  /*2060*/  SHF.R.U32.HI R20, RZ, R7, R20 ;  /* 0x00000007ff147219 */ /* 0x000fe40000011614 */
[-C--:B--2---:R-:W-:Y:S02]  /*2070*/  SHF.R.U32.HI R17, RZ, R16.reuse, R17 ;  /* 0x00000010ff117219 */ /* 0x084fe40000011611 */
[----:B------:R-:W-:Y:S02]  /*2080*/  SHF.R.U32.HI R5, RZ, R16, R5 ;  /* 0x00000010ff057219 */ /* 0x000fe40000011605 */
[----:B------:R-:W-:Y:S02]  /*2090*/  SEL R17, R0, R17, !P0 ;  /* 0x0000001100117207 */ /* 0x000fe40004000000 */
[----:B------:R-:W-:Y:S02]  /*20a0*/  SHF.R.U32.HI R22, RZ, R7, R22 ;  /* 0x00000007ff167219 */ /* 0x000fe40000011616 */
[----:B---3--:R-:W-:-:S02]  /*20b0*/  ISETP.NE.AND P1, PT, R18, 0x1, PT ;  /* 0x000000011200780c */ /* 0x008fc40003f25270 */
[----:B------:R-:W-:Y:S02]  /*20c0*/  SEL R5, R8, R5, !P0 ;  /* 0x0000000508057207 */ /* 0x000fe40004000000 */
[----:B------:R-:W-:Y:S02]  /*20d0*/  SEL R19, R9, R20, !P1 ;  /* 0x0000001409137207 */ /* 0x000fe40004800000 */
[----:B------:R-:W-:Y:S01]  /*20e0*/  SEL R7, R11, R22, !P1 ;  /* 0x000000160b077207 */ /* 0x000fe20004800000 */
[----:B----4-:R-:W-:-:S04]  /*20f0*/  IMAD.HI.U32 R20, R17, R2, RZ ;  /* 0x0000000211147227 */ /* 0x010fc800078e00ff */
[----:B------:R-:W-:Y:S01]  /*2100*/  IMAD.HI.U32 R6, R19, R2, RZ ;  /* 0x0000000213067227 */ /* 0x000fe200078e00ff */
[----:B------:R-:W-:-:S04]  /*2110*/  @P3 SHF.R.U32.HI R17, RZ, R3, R20 ;  /* 0x00000003ff113219 */ /* 0x000fc80000011614 */
[----:B------:R-:W-:Y:S01]  /*2120*/  @P3 SHF.R.U32.HI R19, RZ, R3, R6 ;  /* 0x00000003ff133219 */ /* 0x000fe20000011606 */
[----:B------:R-:W-:-:S04]  /*2130*/  IMAD R17, R72, R17, RZ ;  /* 0x0000001148117224 */ /* 0x000fc800078e02ff */
[----:B------:R-:W-:Y:S01]  /*2140*/  IMAD R6, R72, R19, RZ ;  /* 0x0000001348067224 */ /* 0x000fe200078e02ff */
[C---:B------:R-:W-:Y:S02]  /*2150*/  ISETP.GE.AND P0, PT, R5.reuse, R17, PT ;  /* 0x000000110500720c */ /* 0x040fe40003f06270 */
[----:B------:R-:W-:Y:S02]  /*2160*/  IADD3 R17, PT, PT, -R5, RZ, RZ ;  /* 0x000000ff05117210 */ /* 0x000fe40007ffe1ff */
[----:B------:R-:W-:Y:S01]  /*2170*/  ISETP.GE.OR P0, PT, R7, R6, P0 ;  /* 0x000000060700720c */ /* 0x000fe20000706670 */
[----:B------:R-:W-:-:S04]  /*2180*/  IMAD.HI.U32 R6, R5, R2, RZ ;  /* 0x0000000205067227 */ /* 0x000fc800078e00ff */
[----:B------:R-:W-:Y:S01]  /*2190*/  IMAD R8, R4, R17, R8 ;  /* 0x0000001104087224 */ /* 0x000fe200078e0208 */
[----:B------:R-:W-:-:S04]  /*21a0*/  SHF.R.U32.HI R6, RZ, R3, R6 ;  /* 0x00000003ff067219 */ /* 0x000fc80000011606 */
[----:B------:R-:W-:-:S03]  /*21b0*/  SEL R6, R5, R6, !P3 ;  /* 0x0000000605067207 */ /* 0x000fc60005800000 */
[----:B------:R-:W-:-:S04]  /*21c0*/  @!P0 IMAD.HI.U32 R16, R7, R2, RZ ;  /* 0x0000000207108227 */ /* 0x000fc800078e00ff */
[----:B------:R-:W-:Y:S01]  /*21d0*/  IMAD.MOV R2, RZ, RZ, -R6 ;  /* 0x000000ffff027224 */ /* 0x000fe200078e0a06 */
[----:B------:R-:W-:-:S03]  /*21e0*/  @!P0 SHF.R.U32.HI R16, RZ, R3, R16 ;  /* 0x00000003ff108219 */ /* 0x000fc60000011610 */
[----:B------:R-:W-:Y:S01]  /*21f0*/  IMAD R2, R72, R2, R5 ;  /* 0x0000000248027224 */ /* 0x000fe200078e0205 */
[----:B------:R-:W-:-:S05]  /*2200*/  @!P0 SEL R3, R7, R16, !P3 ;  /* 0x0000001007038207 */ /* 0x000fca0005800000 */
[--C-:B------:R-:W-:Y:S02]  /*2210*/  @!P0 IMAD.IADD R6, R6, 0x1, -R3.reuse ;  /* 0x0000000106068824 */ /* 0x100fe400078e0a03 */
[----:B------:R-:W-:Y:S01]  /*2220*/  @!P0 IMAD R3, R2, R19, R3 ;  /* 0x0000001302038224 */ /* 0x000fe200078e0203 */
[----:B------:R-:W-:Y:S01]  /*2230*/  IADD3 R2, PT, PT, -R7, RZ, RZ ;  /* 0x000000ff07027210 */ /* 0x000fe20007ffe1ff */
[----:B------:R-:W-:Y:S02]  /*2240*/  @!P0 IMAD R5, R72, R6, R7 ;  /* 0x0000000648058224 */ /* 0x000fe400078e0207 */
[----:B------:R-:W-:Y:S02]  /*2250*/  @!P0 IMAD.MOV.U32 R7, RZ, RZ, R3 ;  /* 0x000000ffff078224 */ /* 0x000fe400078e0003 */
[----:B------:R-:W-:Y:S02]  /*2260*/  IMAD R2, R18, R2, R11 ;  /* 0x0000000212027224 */ /* 0x000fe400078e020b */
[----:B------:R-:W-:-:S02]  /*2270*/  IMAD R8, R5, R4, R8 ;  /* 0x0000000405087224 */ /* 0x000fc400078e0208 */
[----:B------:R-:W-:Y:S02]  /*2280*/  IMAD R11, R7, R18, R2 ;  /* 0x00000012070b7224 */ /* 0x000fe400078e0202 */
.L_x_34:
[----:B------:R-:W1:Y:S02]  /*2290*/  LDCU UR8, c[0x0][0xb30] ;  /* 0x00016600ff0877ac */ /* 0x000e640008000800 */
[----:B-1----:R-:W-:-:S09]  /*22a0*/  UISETP.NE.AND UP0, UPT, UR8, 0x1, UPT ;  /* 0x000000010800788c */ /* 0x002fd2000bf05270 */
[----:B------:R-:W-:Y:S05]  /*22b0*/  BRA.U UP0, `(.L_x_35) ;  /* 0x0000000100407547 */ /* 0x000fea000b800000 */
[----:B------:R-:W1:Y:S08]  /*22c0*/  LDC.64 R4, c[0x0][0xb10] ;  /* 0x0002c400ff047b82 */ /* 0x000e700000000a00 */
[----:B------:R-:W2:Y:S08]  /*22d0*/  LDC.64 R2, c[0x0][0xb18] ;  /* 0x0002c600ff027b82 */ /* 0x000eb00000000a00 */
[----:B------:R-:W3:Y:S08]  /*22e0*/  LDC R6, c[0x0][0xb20] ;  /* 0x0002c800ff067b82 */ /* 0x000ef00000000800 */
[----:B------:R-:W4:Y:S01]  /*22f0*/  LDC R16, c[0x0][0xb0c] ;  /* 0x0002c300ff107b82 */ /* 0x000f220000000800 */
[----:B-1----:R-:W-:-:S05]  /*2300*/  IMAD.HI.U32 R4, R11, R4, RZ ;  /* 0x000000040b047227 */ /* 0x002fca00078e00ff */
[----:B------:R-:W-:Y:S01]  /*2310*/  SHF.R.U32.HI R4, RZ, R5, R4 ;  /* 0x00000005ff047219 */ /* 0x000fe20000011604 */
[----:B--2---:R-:W-:Y:S01]  /*2320*/  IMAD.HI.U32 R3, R8, R3, RZ ;  /* 0x0000000308037227 */ /* 0x004fe200078e00ff */
[----:B------:R-:W-:-:S04]  /*2330*/  ISETP.NE.AND P0, PT, R2, 0x1, PT ;  /* 0x000000010200780c */ /* 0x000fc80003f05270 */
[----:B---3--:R-:W-:-:S04]  /*2340*/  SHF.R.U32.HI R3, RZ, R6, R3 ;  /* 0x00000006ff037219 */ /* 0x008fc80000011603 */
[----:B------:R-:W-:Y:S02]  /*2350*/  SEL R3, R8, R3, !P0 ;  /* 0x0000000308037207 */ /* 0x000fe40004000000 */
[----:B----4-:R-:W-:-:S04]  /*2360*/  ISETP.NE.AND P1, PT, R16, 0x1, PT ;  /* 0x000000011000780c */ /* 0x010fc80003f25270 */
[----:B------:R-:W-:-:S05]  /*2370*/  SEL R4, R11, R4, !P1 ;  /* 0x000000040b047207 */ /* 0x000fca0004800000 */
[----:B------:R-:W-:Y:S02]  /*2380*/  IMAD.IADD R5, R3, 0x1, -R4 ;  /* 0x0000000103057824 */ /* 0x000fe400078e0a04 */
[----:B------:R-:W-:Y:S02]  /*2390*/  IMAD.IADD R3, R4, 0x1, -R3 ;  /* 0x0000000104037824 */ /* 0x000fe400078e0a03 */
[----:B------:R-:W-:Y:S02]  /*23a0*/  IMAD R11, R5, R16, R11 ;  /* 0x00000010050b7224 */ /* 0x000fe400078e020b */
[----:B------:R-:W-:-:S07]  /*23b0*/  IMAD R8, R3, R2, R8 ;  /* 0x0000000203087224 */ /* 0x000fce00078e0208 */
.L_x_35:
[----:B------:R-:W-:Y:S01]  /*23c0*/  VIADD R14, R14, 0x1 ;  /* 0x000000010e0e7836 */ /* 0x000fe20000000000 */
[----:B------:R-:W-:Y:S01]  /*23d0*/  PLOP3.LUT P1, PT, PT, PT, PT, 0x80, 0x8 ;  /* 0x000000000008781c */ /* 0x000fe20003f2f070 */
[----:B------:R-:W-:Y:S02]  /*23e0*/  IMAD.IADD R165, R11, 0x1, R154 ;  /* 0x000000010ba57824 */ /* 0x000fe400078e029a */
[----:B------:R-:W-:Y:S01]  /*23f0*/  IMAD.IADD R155, R8, 0x1, R143 ;  /* 0x00000001089b7824 */ /* 0x000fe200078e028f */
[----:B------:R-:W-:-:S04]  /*2400*/  ISETP.NE.AND P0, PT, R14, 0x2, PT ;  /* 0x000000020e00780c */ /* 0x000fc80003f05270 */
[----:B------:R-:W-:Y:S02]  /*2410*/  SEL R2, RZ, 0x1, P0 ;  /* 0x00000001ff027807 */ /* 0x000fe40000000000 */
[----:B------:R-:W-:Y:S02]  /*2420*/  SEL R14, R14, RZ, P0 ;  /* 0x000000ff0e0e7207 */ /* 0x000fe40000000000 */
[----:B------:R-:W-:Y:S01]  /*2430*/  LOP3.LUT R13, R13, R2, RZ, 0x3c, !PT ;  /* 0x000000020d0d7212 */ /* 0x000fe200078e3cff */
[----:B------:R-:W-:Y:S06]  /*2440*/  @P2 BRA `(.L_x_36) ;  /* 0xfffffff000982947 */ /* 0x000fec000383ffff */
[----:B------:R-:W-:Y:S01]  /*2450*/  UIADD3 UR4, UPT, UPT, UR4, 0x88, URZ ;  /* 0x0000008804047890 */ /* 0x000fe2000fffe0ff */
[----:B------:R-:W-:-:S03]  /*2460*/  SHF.L.U32 R3, R15, 0x1f, RZ ;  /* 0x0000001f0f037819 */ /* 0x000fc600000006ff */
[----:B------:R-:W-:-:S09]  /*2470*/  ULEA UR5, UR6, UR4, 0x3 ;  /* 0x0000000406057291 */ /* 0x000fd2000f8e18ff */
[----:B------:R-:W1:Y:S02]  /*2480*/  SYNCS.PHASECHK.TRANS64.TRYWAIT P0, [UR5], R3 ;  /* 0x00000003ff0075a7 */ /* 0x000e640008001105 */
[----:B-1----:R-:W-:Y:S05]  /*2490*/  @!P0 BRA `(.L_x_37) ;  /* 0x0000004c00908947 */ /* 0x002fea0003800000 */
.L_x_114:
[----:B------:R-:W-:-:S04]  /*24a0*/  UIADD3 UR6, UPT, UPT, UR6, 0x1, URZ ;  /* 0x0000000106067890 */ /* 0x000fc8000fffe0ff */
[----:B------:R-:W-:-:S04]  /*24b0*/  UISETP.NE.AND UP0, UPT, UR6, 0x11, UPT ;  /* 0x000000110600788c */ /* 0x000fc8000bf05270 */
[----:B------:R-:W-:Y:S02]  /*24c0*/  USEL UR7, URZ, 0x1, UP0 ;  /* 0x00000001ff077887 */ /* 0x000fe40008000000 */
[----:B------:R-:W-:-:S04]  /*24d0*/  USEL UR6, UR6, URZ, UP0 ;  /* 0x000000ff06067287 */ /* 0x000fc80008000000 */
[----:B------:R-:W-:Y:S01]  /*24e0*/  ULEA UR5, UR6, UR4, 0x3 ;  /* 0x0000000406057291 */ /* 0x000fe2000f8e18ff */
[----:B------:R-:W-:-:S04]  /*24f0*/  LOP3.LUT R2, R15, UR7, RZ, 0x3c, !PT ;  /* 0x000000070f027c12 */ /* 0x000fc8000f8e3cff */
[----:B-1----:R-:W-:-:S04]  /*2500*/  SHF.L.U32 R3, R2, 0x1f, RZ ;  /* 0x0000001f02037819 */ /* 0x002fc800000006ff */
[----:B------:R-:W1:Y:S02]  /*2510*/  SYNCS.PHASECHK.TRANS64.TRYWAIT P0, [UR5], R3 ;  /* 0x00000003ff0075a7 */ /* 0x000e640008001105 */
[----:B-1----:R-:W-:Y:S05]  /*2520*/  @!P0 BRA `(.L_x_38) ;  /* 0x0000004c00848947 */ /* 0x002fea0003800000 */
.L_x_116:
        /* <DEDUP_REMOVED lines=9> */
.L_x_118:
        /* <DEDUP_REMOVED lines=9> */
.L_x_120:
        /* <DEDUP_REMOVED lines=9> */
.L_x_122:
        /* <DEDUP_REMOVED lines=9> */
.L_x_124:
        /* <DEDUP_REMOVED lines=9> */
.L_x_126:
        /* <DEDUP_REMOVED lines=9> */
.L_x_128:
        /* <DEDUP_REMOVED lines=9> */
.L_x_130:
        /* <DEDUP_REMOVED lines=9> */
.L_x_132:
        /* <DEDUP_REMOVED lines=9> */
.L_x_134:
        /* <DEDUP_REMOVED lines=9> */
.L_x_136:
        /* <DEDUP_REMOVED lines=9> */
.L_x_138:
        /* <DEDUP_REMOVED lines=9> */
.L_x_140:
        /* <DEDUP_REMOVED lines=9> */
.L_x_142:
        /* <DEDUP_REMOVED lines=9> */
.L_x_144:
[----:B------:R-:W-:-:S04]  /*2d10*/  UIADD3 UR6, UPT, UPT, UR6, 0x1, URZ ;  /* 0x0000000106067890 */ /* 0x000fc8000fffe0ff */
[----:B------:R-:W-:-:S04]  /*2d20*/  UISETP.NE.AND UP0, UPT, UR6, 0x11, UPT ;  /* 0x000000110600788c */ /* 0x000fc8000bf05270 */
[----:B------:R-:W-:Y:S02]  /*2d30*/  USEL UR5, URZ, 0x1, UP0 ;  /* 0x00000001ff057887 */ /* 0x000fe40008000000 */
[----:B------:R-:W-:-:S04]  /*2d40*/  USEL UR6, UR6, URZ, UP0 ;  /* 0x000000ff06067287 */ /* 0x000fc80008000000 */
[----:B------:R-:W-:Y:S01]  /*2d50*/  ULEA UR6, UR6, UR4, 0x3 ;  /* 0x0000000406067291 */ /* 0x000fe2000f8e18ff */
[----:B-1----:R-:W-:-:S04]  /*2d60*/  LOP3.LUT R3, R2, UR5, RZ, 0x3c, !PT ;  /* 0x0000000502037c12 */ /* 0x002fc8000f8e3cff */
[----:B------:R-:W-:Y:S01]  /*2d70*/  SHF.L.U32 R3, R3, 0x1f, RZ ;  /* 0x0000001f03037819 */ /* 0x000fe200000006ff */
[----:B----4-:R-:W-:-:S07]  /*2d80*/  IMAD.U32 R0, RZ, RZ, UR6 ;  /* 0x00000006ff007e24 */ /* 0x010fce000f8e00ff */
.L_x_53:
[----:B-1----:R1:W2:Y:S02]  /*2d90*/  SYNCS.PHASECHK.TRANS64.TRYWAIT P0, [R0+URZ], R3 ;  /* 0x00000003000075a7 */ /* 0x0022a400080011ff */
[----:B--2---:R-:W-:Y:S05]  /*2da0*/  @!P0 NANOSLEEP.SYNCS 0x989680 ;  /* 0x009896800000895d */ /* 0x004fea0003900000 */
[----:B------:R-:W2:Y:S02]  /*2db0*/  @!P0 SYNCS.PHASECHK.TRANS64 P0, [R0+URZ], R3 ;  /* 0x00000003000085a7 */ /* 0x000ea400080010ff */
[----:B--2---:R-:W-:Y:S05]  /*2dc0*/  @P0 EXIT ;  /* 0x000000000000094d */ /* 0x004fea0003800000 */
[----:B------:R-:W-:Y:S05]  /*2dd0*/  BRA `(.L_x_53) ;  /* 0xfffffffc00ec7947 */ /* 0x000fea000383ffff */
.L_x_18:
[----:B------:R-:W-:-:S04]  /*2de0*/  UISETP.NE.AND UP1, UPT, UR37, URZ, UPT ;  /* 0x000000ff2500728c */ /* 0x000fc8000bf25270 */
[----:B------:R-:W-:-:S09]  /*2df0*/  UISETP.NE.OR UP1, UPT, UR8, 0x1, UP1 ;  /* 0x000000010800788c */ /* 0x000fd20008f25670 */
[----:B------:R-:W-:Y:S05]  /*2e00*/  BRA.U UP1, `(.L_x_54) ;  /* 0x0000000501487547 */ /* 0x000fea000b800000 */
[----:B------:R-:W-:Y:S01]  /*2e10*/  ISETP.NE.AND P2, PT, R2, RZ, PT ;  /* 0x000000ff0200720c */ /* 0x000fe20003f45270 */
[----:B------:R-:W-:Y:S01]  /*2e20*/  IMAD.MOV.U32 R12, RZ, RZ, 0x1 ;  /* 0x00000001ff0c7424 */ /* 0x000fe200078e00ff */
[----:B------:R-:W-:Y:S02]  /*2e30*/  CS2R R10, SRZ ;  /* 0x00000000000a7805 */ /* 0x000fe4000001ff00 */
[----:B------:R-:W-:Y:S01]  /*2e40*/  CS2R R8, SRZ ;  /* 0x0000000000087805 */ /* 0x000fe2000001ff00 */
[----:B------:R-:W-:Y:S01]  /*2e50*/  UMOV UR4, 0x400 ;  /* 0x0000040000047882 */ /* 0x000fe20000000000 */
[----:B------:R-:W-:Y:S01]  /*2e60*/  UMOV UR6, URZ ;  /* 0x000000ff00067c82 */ /* 0x000fe20008000000 */
[----:B------:R-:W-:-:S12]  /*2e70*/  ULEA UR37, UR37, UR4, 0x18 ;  /* 0x0000000425257291 */ /* 0x000fd8000f8ec0ff */
.L_x_58:
[----:B------:R-:W-:Y:S02]  /*2e80*/  LEA R0, R8, UR37, 0x3 ;  /* 0x0000002508007c11 */ /* 0x000fe4000f8e18ff */
[----:B------:R-:W-:-:S03]  /*2e90*/  SHF.L.U32 R5, R9, 0x1f, RZ ;  /* 0x0000001f09057819 */ /* 0x000fc600000006ff */
[----:B------:R-:W-:Y:S01]  /*2ea0*/  VIADD R4, R0, 0x1a0 ;  /* 0x000001a000047836 */ /* 0x000fe20000000000 */
[----:B------:R-:W1:Y:S02]  /*2eb0*/  SYNCS.PHASECHK.TRANS64.TRYWAIT P0, [R0+URZ+0x190], R5 ;  /* 0x00019005000075a7 */ /* 0x000e6400080011ff */
[----:B-1----:R-:W-:Y:S05]  /*2ec0*/  @!P0 BRA `(.L_x_55) ;  /* 0x0000004800848947 */ /* 0x002fea0003800000 */
.L_x_145:
[----:B------:R-:W-:Y:S01]  /*2ed0*/  ULEA UR5, UR6, UR37, 0x3 ;  /* 0x0000002506057291 */ /* 0x000fe2000f8e18ff */
[----:B------:R-:W-:Y:S02]  /*2ee0*/  PRMT R4, RZ, 0x654, R4 ;  /* 0x00000654ff047816 */ /* 0x000fe40000000004 */
[----:B-1----:R-:W-:Y:S01]  /*2ef0*/  SHF.L.U32 R5, R12, 0x1f, RZ ;  /* 0x0000001f0c057819 */ /* 0x002fe200000006ff */
[----:B------:R-:W-:Y:S01]  /*2f00*/  UIADD3 UR4, UPT, UPT, UR5, 0x130, URZ ;  /* 0x0000013005047890 */ /* 0x000fe2000fffe0ff */
[----:B------:R1:W-:Y:S05]  /*2f10*/  SYNCS.ARRIVE.TRANS64.RED.A1T0 RZ, [R4+URZ], RZ ;  /* 0x000000ff04ff79a7 */ /* 0x0003ea00081004ff */
[----:B------:R-:W-:Y:S01]  /*2f20*/  IMAD.U32 R7, RZ, RZ, UR4 ;  /* 0x00000004ff077e24 */ /* 0x000fe2000f8e00ff */
[----:B------:R-:W2:Y:S04]  /*2f30*/  SYNCS.PHASECHK.TRANS64.TRYWAIT P0, [UR5+0x140], R5 ;  /* 0x00014005ff0075a7 */ /* 0x000ea80008001105 */
[----:B------:R-:W-:Y:S01]  /*2f40*/  PRMT R6, R2, 0x654, R7 ;  /* 0x0000065402067816 */ /* 0x000fe20000000007 */
[----:B-1----:R-:W-:Y:S01]  /*2f50*/  @!P2 IMAD.MOV.U32 R4, RZ, RZ, 0x10 ;  /* 0x00000010ff04a424 */ /* 0x002fe200078e00ff */
[----:B--2---:R-:W-:Y:S06]  /*2f60*/  @!P0 BRA `(.L_x_56) ;  /* 0x0000004800708947 */ /* 0x004fec0003800000 */
.L_x_147:
[----:B------:R-:W-:Y:S01]  /*2f70*/  ULEA UR4, UR6, UR37, 0x4 ;  /* 0x0000002506047291 */ /* 0x000fe2000f8e20ff */
[----:B------:R-:W-:Y:S01]  /*2f80*/  SEL R3, R6, R3, !P2 ;  /* 0x0000000306037207 */ /* 0x000fe20005000000 */
[----:B------:R-:W-:Y:S01]  /*2f90*/  UIADD3 UR5, UPT, UPT, UR5, 0x130, URZ ;  /* 0x0000013005057890 */ /* 0x000fe2000fffe0ff */
[----:B-1----:R-:W-:Y:S01]  /*2fa0*/  LEA R0, R11, UR37, 0x3 ;  /* 0x000000250b007c11 */ /* 0x002fe2000f8e18ff */
[----:B------:R-:W-:Y:S01]  /*2fb0*/  UIADD3 UR4, UPT, UPT, UR4, 0x1c0, URZ ;  /* 0x000001c004047890 */ /* 0x000fe2000fffe0ff */
[----:B------:R-:W-:Y:S01]  /*2fc0*/  SHF.L.U32 R5, R10, 0x1f, RZ ;  /* 0x0000001f0a057819 */ /* 0x000fe200000006ff */
[----:B------:R1:W-:Y:S01]  /*2fd0*/  @!P2 SYNCS.ARRIVE.TRANS64.RED RZ, [R3+URZ], R4 ;  /* 0x0000000403ffa9a7 */ /* 0x0003e200080004ff */
[----:B------:R-:W-:Y:S01]  /*2fe0*/  UIADD3 UR6, UPT, UPT, UR6, 0x1, URZ ;  /* 0x0000000106067890 */ /* 0x000fe2000fffe0ff */
[----:B------:R-:W-:-:S03]  /*2ff0*/  VIADD R8, R8, 0x1 ;  /* 0x0000000108087836 */ /* 0x000fc60000000000 */
[----:B------:R-:W-:Y:S02]  /*3000*/  UISETP.NE.AND UP0, UPT, UR6, 0x2, UPT ;  /* 0x000000020600788c */ /* 0x000fe4000bf05270 */
[----:B------:R-:W-:Y:S06]  /*3010*/  UGETNEXTWORKID.BROADCAST [UR4], [UR5] ;  /* 0x00000000040073ca */ /* 0x000fec0008000100 */
[----:B------:R-:W-:Y:S01]  /*3020*/  USEL UR4, URZ, 0x1, UP0 ;  /* 0x00000001ff047887 */ /* 0x000fe20008000000 */
[----:B------:R-:W-:Y:S01]  /*3030*/  ISETP.NE.AND P0, PT, R8, 0x2, PT ;  /* 0x000000020800780c */ /* 0x000fe20003f05270 */
[----:B------:R-:W-:Y:S01]  /*3040*/  USEL UR6, UR6, URZ, UP0 ;  /* 0x000000ff06067287 */ /* 0x000fe20008000000 */
[----:B------:R-:W2:Y:S03]  /*3050*/  SYNCS.PHASECHK.TRANS64.TRYWAIT P1, [R0+URZ+0x130], R5 ;  /* 0x00013005000075a7 */ /* 0x000ea600080211ff */
[----:B------:R-:W-:Y:S01]  /*3060*/  LOP3.LUT R12, R12, UR4, RZ, 0x3c, !PT ;  /* 0x000000040c0c7c12 */ /* 0x000fe2000f8e3cff */
[----:B-12---:R-:W-:Y:S07]  /*3070*/  @!P1 BRA `(.L_x_57) ;  /* 0x0000004800449947 */ /* 0x006fee0003800000 */
.L_x_148:
[C---:B------:R-:W-:Y:S01]  /*3080*/  LEA R4, R11.reuse, UR37, 0x4 ;  /* 0x000000250b047c11 */ /* 0x040fe2000f8e20ff */
[----:B-1----:R-:W-:Y:S01]  /*3090*/  VIADD R0, R0, 0x140 ;  /* 0x0000014000007836 */ /* 0x002fe20000000000 */
[----:B------:R-:W-:Y:S01]  /*30a0*/  SEL R8, R8, RZ, P0 ;  /* 0x000000ff08087207 */ /* 0x000fe20000000000 */
[----:B------:R-:W-:-:S03]  /*30b0*/  VIADD R11, R11, 0x1 ;  /* 0x000000010b0b7836 */ /* 0x000fc60000000000 */
[----:B------:R-:W1:Y:S01]  /*30c0*/  LDS.128 R4, [R4+0x1c0] ;  /* 0x0001c00004047984 */ /* 0x000e620000000c00 */
[----:B------:R-:W-:Y:S02]  /*30d0*/  PRMT R0, RZ, 0x654, R0 ;  /* 0x00000654ff007816 */ /* 0x000fe40000000000 */
[C---:B------:R-:W-:Y:S01]  /*30e0*/  ISETP.NE.AND P1, PT, R11.reuse, 0x2, PT ;  /* 0x000000020b00780c */ /* 0x040fe20003f25270 */
[----:B------:R-:W-:Y:S01]  /*30f0*/  @!PT LDS RZ, [RZ] ;  /* 0x00000000fffff984 */ /* 0x000fe20000000800 */
[----:B------:R-:W-:Y:S01]  /*3100*/  @!PT LDS RZ, [RZ] ;  /* 0x00000000fffff984 */ /* 0x000fe20000000800 */
[----:B------:R-:W-:Y:S01]  /*3110*/  @!PT LDS RZ, [RZ] ;  /* 0x00000000fffff984 */ /* 0x000fe20000000800 */
[----:B------:R-:W-:Y:S01]  /*3120*/  @!PT LDS RZ, [RZ] ;  /* 0x00000000fffff984 */ /* 0x000fe20000000800 */
[----:B------:R2:W-:Y:S06]  /*3130*/  MEMBAR.ALL.CTA ;  /* 0x0000000000007992 */ /* 0x0005ec0000008000 */
[----:B--2---:R-:W2:Y:S01]  /*3140*/  FENCE.VIEW.ASYNC.S ;  /* 0x00000000000073c6 */ /* 0x004ea20000000000 */
[----:B------:R-:W-:Y:S01]  /*3150*/  SEL R11, R11, RZ, P1 ;  /* 0x000000ff0b0b7207 */ /* 0x000fe20000800000 */
[----:B--2---:R2:W-:Y:S01]  /*3160*/  SYNCS.ARRIVE.TRANS64.RED.A1T0 RZ, [R0+URZ], RZ ;  /* 0x000000ff00ff79a7 */ /* 0x0045e200081004ff */
[----:B-1----:R-:W-:-:S02]  /*3170*/  LOP3.LUT P3, RZ, R6, 0x1, RZ, 0xc0, !PT ;  /* 0x0000000106ff7812 */ /* 0x002fc4000786c0ff */
[----:B------:R-:W-:-:S04]  /*3180*/  SEL R5, RZ, 0x1, P1 ;  /* 0x00000001ff057807 */ /* 0x000fc80000800000 */
[----:B------:R-:W-:Y:S02]  /*3190*/  LOP3.LUT R10, R10, R5, RZ, 0x3c, !PT ;  /* 0x000000050a0a7212 */ /* 0x000fe400078e3cff */
[----:B--2---:R-:W-:-:S04]  /*31a0*/  SEL R0, RZ, 0x1, P0 ;  /* 0x00000001ff007807 */ /* 0x004fc80000000000 */
[----:B------:R-:W-:Y:S01]  /*31b0*/  LOP3.LUT R9, R9, R0, RZ, 0x3c, !PT ;  /* 0x0000000009097212 */ /* 0x000fe200078e3cff */
[----:B------:R-:W-:Y:S06]  /*31c0*/  @P3 BRA `(.L_x_58) ;  /* 0xfffffffc002c3947 */ /* 0x000fec000383ffff */
[----:B------:R-:W-:Y:S01]  /*31d0*/  ULEA UR5, UR6, UR37, 0x3 ;  /* 0x0000002506057291 */ /* 0x000fe2000f8e18ff */
[----:B------:R-:W-:-:S08]  /*31e0*/  SHF.L.U32 R3, R12, 0x1f, RZ ;  /* 0x0000001f0c037819 */ /* 0x000fd000000006ff */
[----:B------:R-:W1:Y:S02]  /*31f0*/  SYNCS.PHASECHK.TRANS64 P0, [UR5+0x140], R3 ;  /* 0x00014003ff0075a7 */ /* 0x000e640008001005 */
[----:B-1----:R-:W-:Y:S05]  /*3200*/  @P0 BRA `(.L_x_59) ;  /* 0x0000000000080947 */ /* 0x002fea0003800000 */
[----:B------:R-:W1:Y:S02]  /*3210*/  SYNCS.PHASECHK.TRANS64.TRYWAIT P0, [UR5+0x140], R3 ;  /* 0x00014003ff0075a7 */ /* 0x000e640008001105 */
[----:B-1----:R-:W-:Y:S05]  /*3220*/  @!P0 BRA `(.L_x_60) ;  /* 0x0000004400ec8947 */ /* 0x002fea0003800000 */
.L_x_59:
[----:B------:R-:W-:-:S04]  /*3230*/  UIADD3 UR4, UPT, UPT, UR6, 0x1, URZ ;  /* 0x0000000106047890 */ /* 0x000fc8000fffe0ff */
[----:B------:R-:W-:-:S04]  /*3240*/  UISETP.NE.AND UP0, UPT, UR4, 0x2, UPT ;  /* 0x000000020400788c */ /* 0x000fc8000bf05270 */
[----:B------:R-:W-:Y:S02]  /*3250*/  USEL UR7, URZ, 0x1, UP0 ;  /* 0x00000001ff077887 */ /* 0x000fe40008000000 */
[----:B------:R-:W-:-:S04]  /*3260*/  USEL UR4, UR4, URZ, UP0 ;  /* 0x000000ff04047287 */ /* 0x000fc80008000000 */
[----:B------:R-:W-:Y:S01]  /*3270*/  ULEA UR4, UR4, UR37, 0x3 ;  /* 0x0000002504047291 */ /* 0x000fe2000f8e18ff */
[----:B-1----:R-:W-:-:S04]  /*3280*/  LOP3.LUT R3, R12, UR7, RZ, 0x3c, !PT ;  /* 0x000000070c037c12 */ /* 0x002fc8000f8e3cff */
[----:B------:R-:W-:-:S04]  /*3290*/  SHF.L.U32 R0, R3, 0x1f, RZ ;  /* 0x0000001f03007819 */ /* 0x000fc800000006ff */
[----:B------:R-:W1:Y:S02]  /*32a0*/  SYNCS.PHASECHK.TRANS64 P0, [UR4+0x140], R0 ;  /* 0x00014000ff0075a7 */ /* 0x000e640008001004 */
[----:B-1----:R-:W-:Y:S05]  /*32b0*/  @P0 EXIT ;  /* 0x000000000000094d */ /* 0x002fea0003800000 */
[----:B------:R-:W-:Y:S02]  /*32c0*/  SHF.L.U32 R3, R3, 0x1f, RZ ;  /* 0x0000001f03037819 */ /* 0x000fe400000006ff */
[----:B------:R-:W-:-:S07]  /*32d0*/  MOV R0, UR4 ;  /* 0x0000000400007c02 */ /* 0x000fce0008000f00 */
.L_x_61:
[----:B-1----:R1:W2:Y:S02]  /*32e0*/  SYNCS.PHASECHK.TRANS64.TRYWAIT P0, [R0+URZ+0x140], R3 ;  /* 0x00014003000075a7 */ /* 0x0022a400080011ff */
[----:B--2---:R-:W-:Y:S05]  /*32f0*/  @!P0 NANOSLEEP.SYNCS 0x989680 ;  /* 0x009896800000895d */ /* 0x004fea0003900000 */
[----:B------:R-:W2:Y:S02]  /*3300*/  @!P0 SYNCS.PHASECHK.TRANS64 P0, [R0+URZ+0x140], R3 ;  /* 0x00014003000085a7 */ /* 0x000ea400080010ff */
[----:B--2---:R-:W-:Y:S05]  /*3310*/  @P0 EXIT ;  /* 0x000000000000094d */ /* 0x004fea0003800000 */
[----:B------:R-:W-:Y:S05]  /*3320*/  BRA `(.L_x_61) ;  /* 0xfffffffc00ec7947 */ /* 0x000fea000383ffff */
.L_x_54:
[----:B------:R-:W-:-:S09]  /*3330*/  UISETP.NE.AND UP1, UPT, UR8, URZ, UPT ;  /* 0x000000ff0800728c */ /* 0x000fd2000bf25270 */
[----:B------:R-:W-:Y:S05]  /*3340*/  BRA.U UP1, `(.L_x_62) ;  /* 0x0000000d017c7547 */ /* 0x000fea000b800000 */
[----:B------:R-:W-:Y:S01]  /*3350*/  UMOV UR4, 0x40 ;  /* 0x0000004000047882 */ /* 0x000fe20000000000 */
[----:B------:R-:W-:Y:S01]  /*3360*/  NOP ;  /* 0x0000000000007918 */ /* 0x000fe20000000000 */
[----:B------:R-:W-:Y:S01]  /*3370*/  ULEA UR4, UR37, UR4, 0x18 ;  /* 0x0000000425047291 */ /* 0x000fe2000f8ec0ff */
[----:B------:R-:W-:Y:S02]  /*3380*/  UMOV UR5, 0x400 ;  /* 0x0000040000057882 */ /* 0x000fe40000000000 */
[----:B------:R-:W-:-:S06]  /*3390*/  ULEA UR37, UR37, UR5, 0x18 ;  /* 0x0000000525257291 */ /* 0x000fcc000f8ec0ff */
[----:B------:R-:W1:Y:S02]  /*33a0*/  LDS.U8 R0, [UR4+0x1c] ;  /* 0x00001c04ff007984 */ /* 0x000e640008000000 */
[----:B-1----:R-:W-:-:S13]  /*33b0*/  ISETP.NE.AND P0, PT, R0, RZ, PT ;  /* 0x000000ff0000720c */ /* 0x002fda0003f05270 */
[----:B------:R-:W-:Y:S05]  /*33c0*/  @P0 BRA `(.L_x_63) ;  /* 0x0000000000580947 */ /* 0x000fea0003800000 */
[----:B------:R-:W-:-:S13]  /*33d0*/  ELECT P0, URZ, PT ;  /* 0x0000000000ff782f */ /* 0x000fda0003800000 */
[----:B------:R-:W-:Y:S05]  /*33e0*/  @!P0 BRA `(.L_x_64) ;  /* 0x0000000000608947 */ /* 0x000fea0003800000 */
[----:B------:R-:W-:Y:S01]  /*33f0*/  UMOV UR5, 0x10 ;  /* 0x0000001000057882 */ /* 0x000fe20000000000 */
[----:B------:R-:W-:Y:S01]  /*3400*/  HFMA2 R0, -RZ, RZ, 0, 5.9604644775390625e-08 ;  /* 0x00000001ff007431 */ /* 0x000fe200000001ff */
[----:B------:R-:W-:-:S03]  /*3410*/  MOV R2, 0xffff ;  /* 0x0000ffff00027802 */ /* 0x000fc60000000f00 */
[----:B------:R-:W-:Y:S04]  /*3420*/  DEPBAR.LE SB1, 0x36 ;  /* 0x00009d800000791a */ /* 0x000fe80000000000 */
[----:B------:R-:W1:Y:S02]  /*3430*/  UTCATOMSWS.FIND_AND_SET.ALIGN UP0, UR5, UR5 ;  /* 0x00000005000575e3 */ /* 0x000e640008000800 */
[----:B-1----:R-:W-:Y:S01]  /*3440*/  MOV R3, UR5 ;  /* 0x0000000500037c02 */ /* 0x002fe20008000f00 */
[----:B------:R-:W-:Y:S06]  /*3450*/  BRA.U UP0, `(.L_x_65) ;  /* 0x0000000100187547 */ /* 0x000fec000b800000 */
.L_x_66:
[----:B------:R-:W-:Y:S05]  /*3460*/  NANOSLEEP 0x64 ;  /* 0x000000640000795d */ /* 0x000fea0003800000 */
[----:B------:R-:W-:-:S05]  /*3470*/  UMOV UR5, 0x10 ;  /* 0x0000001000057882 */ /* 0x000fca0000000000 */
[----:B------:R-:W-:Y:S04]  /*3480*/  DEPBAR.LE SB1, 0x36 ;  /* 0x00009d800000791a */ /* 0x000fe80000000000 */
[----:B------:R-:W1:Y:S02]  /*3490*/  UTCATOMSWS.FIND_AND_SET.ALIGN UP0, UR5, UR5 ;  /* 0x00000005000575e3 */ /* 0x000e640008000800 */
[----:B-1----:R-:W-:Y:S01]  /*34a0*/  MOV R3, UR5 ;  /* 0x0000000500037c02 */ /* 0x002fe20008000f00 */
[----:B------:R-:W-:Y:S05]  /*34b0*/  BRA.U !UP0, `(.L_x_66) ;  /* 0xfffffffd08e87547 */ /* 0x000fea000b83ffff */
.L_x_65:
[-C--:B------:R-:W-:Y:S02]  /*34c0*/  SHF.L.U32 R2, R2, R3.reuse, RZ ;  /* 0x0000000302027219 */ /* 0x080fe400000006ff */
[----:B------:R-:W-:Y:S01]  /*34d0*/  SHF.L.U32 R0, R0, R3, RZ ;  /* 0x0000000300007219 */ /* 0x000fe200000006ff */
[----:B------:R-:W-:Y:S02]  /*34e0*/  IMAD.SHL.U32 R3, R3, 0x20, RZ ;  /* 0x0000002003037824 */ /* 0x000fe400078e00ff */
[----:B------:R1:W-:Y:S04]  /*34f0*/  ATOMS.OR RZ, [UR4+0x14], R2 ;  /* 0x00001402ffff798c */ /* 0x0003e8000b000004 */
[----:B------:R1:W-:Y:S04]  /*3500*/  ATOMS.OR RZ, [UR4+0x18], R0 ;  /* 0x00001800ffff798c */ /* 0x0003e8000b000004 */
[----:B------:R1:W-:Y:S01]  /*3510*/  STS [UR37+0x1e0], R3 ;  /* 0x0001e003ff007988 */ /* 0x0003e20008000825 */
[----:B------:R-:W-:Y:S05]  /*3520*/  BRA `(.L_x_64) ;  /* 0x0000000000107947 */ /* 0x000fea0003800000 */
.L_x_63:
[----:B------:R-:W-:Y:S02]  /*3530*/  MOV R0, 0xffffffff ;  /* 0xffffffff00007802 */ /* 0x000fe40000000f00 */
[----:B------:R-:W-:-:S03]  /*3540*/  MOV R2, 0x3570 ;  /* 0x0000357000027802 */ /* 0x000fc60000000f00 */
[----:B------:R1:W-:Y:S04]  /*3550*/  STS [UR37+0x1e0], R0 ;  /* 0x0001e000ff007988 */ /* 0x0003e80008000825 */
[----:B-1-3-5:R-:W-:Y:S05]  /*3560*/  CALL.REL.NOINC `($__internal_1_$__cuda_sm10x_tcgen05_guardrail_trap_phase_invalid_during_alloc) ;  /* 0x0000004800687944 */ /* 0x02afea0003c00000 */
.L_x_64:
[----:B------:R-:W-:Y:S05]  /*3570*/  WARPSYNC.ALL ;  /* 0x0000000000007948 */ /* 0x000fea0003800000 */
[----:B------:R-:W2:Y:S01]  /*3580*/  S2UR UR6, SR_CgaCtaId ;  /* 0x00000000000679c3 */ /* 0x000ea20000008800 */
[----:B------:R-:W-:Y:S01]  /*3590*/  UMOV UR4, 0x400 ;  /* 0x0000040000047882 */ /* 0x000fe20000000000 */
[----:B------:R-:W-:-:S06]  /*35a0*/  NOP ;  /* 0x0000000000007918 */ /* 0x000fcc0000000000 */
[----:B------:R-:W-:Y:S06]  /*35b0*/  BAR.ARV 0x6, 0xa0 ;  /* 0x0182800000007b1d */ /* 0x000fec0000002000 */
[----:B------:R-:W4:Y:S01]  /*35c0*/  LDCU UR7, c[0x0][0x38c] ;  /* 0x00007180ff0777ac */ /* 0x000f220008000800 */
[----:B------:R-:W-:Y:S01]  /*35d0*/  IMAD.MOV.U32 R11, RZ, RZ, 0x1 ;  /* 0x00000001ff0b7424 */ /* 0x000fe200078e00ff */
[----:B------:R-:W-:Y:S01]  /*35e0*/  CS2R R8, SRZ ;  /* 0x0000000000087805 */ /* 0x000fe2000001ff00 */
[----:B------:R-:W-:Y:S01]  /*35f0*/  IMAD.MOV.U32 R10, RZ, RZ, RZ ;  /* 0x000000ffff0a7224 */ /* 0x000fe200078e00ff */
[----:B------:R-:W-:Y:S01]  /*3600*/  UMOV UR18, URZ ;  /* 0x000000ff00127c82 */ /* 0x000fe20008000000 */
[----:B------:R-:W-:Y:S01]  /*3610*/  UMOV UR17, URZ ;  /* 0x000000ff00117c82 */ /* 0x000fe20008000000 */
[----:B------:R-:W-:Y:S01]  /*3620*/  UMOV UR22, 0x0 ;  /* 0x0000000000167882 */ /* 0x000fe20000000000 */
[----:B------:R-:W-:Y:S01]  /*3630*/  UMOV UR23, 0x8100010 ;  /* 0x0810001000177882 */ /* 0x000fe20000000000 */
[----:B------:R-:W-:Y:S01]  /*3640*/  UMOV UR20, 0x0 ;  /* 0x0000000000147882 */ /* 0x000fe20000000000 */
[----:B------:R-:W-:Y:S01]  /*3650*/  UMOV UR21, 0x8100010 ;  /* 0x0810001000157882 */ /* 0x000fe20000000000 */
[----:B--2---:R-:W-:Y:S01]  /*3660*/  ULEA UR6, UR6, UR4, 0x18 ;  /* 0x0000000406067291 */ /* 0x004fe2000f8ec0ff */
[----:B------:R-:W2:Y:S03]  /*3670*/  LDCU UR4, c[0x0][0x38c] ;  /* 0x00007180ff0477ac */ /* 0x000ea60008000800 */
[----:B------:R-:W-:-:S02]  /*3680*/  UIADD3 UR11, UPT, UPT, UR6, 0x4400, URZ ;  /* 0x00004400060b7890 */ /* 0x000fc4000fffe0ff */
[----:B----4-:R-:W-:-:S03]  /*3690*/  UIADD3 UR7, UPT, UPT, UR7, 0x3f, URZ ;  /* 0x0000003f07077890 */ /* 0x010fc6000fffe0ff */
[----:B-1----:R-:W1:Y:S01]  /*36a0*/  LDS R0, [UR6+0x1e0] ;  /* 0x0001e006ff007984 */ /* 0x002e620008000800 */
[----:B------:R-:W-:Y:S02]  /*36b0*/  UIADD3 UR12, UPT, UPT, UR6, 0x26400, URZ ;  /* 0x00026400060c7890 */ /* 0x000fe4000fffe0ff */
[----:B------:R-:W-:Y:S02]  /*36c0*/  USHF.R.S32.HI UR5, URZ, 0x1f, UR7 ;  /* 0x0000001fff057899 */ /* 0x000fe40008011407 */
[----:B------:R-:W-:Y:S02]  /*36d0*/  USHF.R.U32.HI UR11, URZ, 0x4, UR11 ;  /* 0x00000004ff0b7899 */ /* 0x000fe4000801160b */
[----:B------:R-:W-:Y:S02]  /*36e0*/  ULEA.HI UR5, UR5, UR7, URZ, 0x6 ;  /* 0x0000000705057291 */ /* 0x000fe4000f8f30ff */
[----:B------:R-:W-:Y:S02]  /*36f0*/  USHF.R.U32.HI UR12, URZ, 0x4, UR12 ;  /* 0x00000004ff0c7899 */ /* 0x000fe4000801160c */
[----:B------:R-:W-:-:S02]  /*3700*/  USHF.R.S32.HI UR5, URZ, 0x6, UR5 ;  /* 0x00000006ff057899 */ /* 0x000fc40008011405 */
[----:B------:R-:W-:Y:S02]  /*3710*/  ULOP3.LUT UR11, UR11, 0x3fff, URZ, 0xc0, !UPT ;  /* 0x00003fff0b0b7892 */ /* 0x000fe4000f8ec0ff */
[----:B------:R-:W-:Y:S02]  /*3720*/  UISETP.LT.AND UP0, UPT, UR5, 0x1, UPT ;  /* 0x000000010500788c */ /* 0x000fe4000bf01270 */
[----:B------:R-:W-:Y:S02]  /*3730*/  ULOP3.LUT UR12, UR12, 0x3fff, URZ, 0xc0, !UPT ;  /* 0x00003fff0c0c7892 */ /* 0x000fe4000f8ec0ff */
[----:B------:R-:W-:Y:S02]  /*3740*/  USEL UR10, UR5, 0x1, !UP0 ;  /* 0x00000001050a7887 */ /* 0x000fe4000c000000 */
[----:B------:R-:W-:Y:S02]  /*3750*/  ULOP3.LUT UR11, UR11, 0x10000, URZ, 0xfc, !UPT ;  /* 0x000100000b0b7892 */ /* 0x000fe4000f8efcff */
[----:B------:R-:W-:-:S02]  /*3760*/  ULOP3.LUT UR12, UR12, 0x10000, URZ, 0xfc, !UPT ;  /* 0x000100000c0c7892 */ /* 0x000fc4000f8efcff */
[----:B------:R-:W-:Y:S02]  /*3770*/  UIADD3 UR10, UPT, UPT, -UR10, URZ, URZ ;  /* 0x000000ff0a0a7290 */ /* 0x000fe4000fffe1ff */
[----:B--2---:R-:W-:Y:S01]  /*3780*/  UISETP.GE.AND UP3, UPT, UR4, 0x1, UPT ;  /* 0x000000010400788c */ /* 0x004fe2000bf66270 */
[----:B-1----:R-:W-:-:S15]  /*3790*/  R2UR UR19, R0 ;  /* 0x00000000001372ca */ /* 0x002fde00000e0000 */
.L_x_73:
[----:B------:R-:W-:Y:S02]  /*37a0*/  LEA R0, R10, UR6, 0x3 ;  /* 0x000000060a007c11 */ /* 0x000fe4000f8e18ff */
[----:B------:R-:W-:Y:S02]  /*37b0*/  SHF.L.U32 R5, R9, 0x1f, RZ ;  /* 0x0000001f09057819 */ /* 0x000fe400000006ff */
[----:B------:R-:W-:Y:S01]  /*37c0*/  PLOP3.LUT P0, PT, PT, PT, UP3, 0x80, 0x8 ;  /* 0x000000000008781c */ /* 0x000fe20003f0f038 */
[----:B------:R-:W-:Y:S01]  /*37d0*/  VIADD R3, R0, 0x140 ;  /* 0x0000014000037836 */ /* 0x000fe20000000000 */
[----:B-1----:R-:W1:Y:S02]  /*37e0*/  SYNCS.PHASECHK.TRANS64.TRYWAIT P1, [R0+URZ+0x130], R5 ;  /* 0x00013005000075a7 */ /* 0x002e6400080211ff */
[----:B-1--4-:R-:W-:Y:S09]  /*37f0*/  @!P1 BRA `(.L_x_67) ;  /* 0x0000004000909947 */ /* 0x012ff20003800000 */
.L_x_150:
[----:B------:R-:W-:Y:S01]  /*3800*/  LEA R4, R10, UR6, 0x4 ;  /* 0x000000060a047c11 */ /* 0x000fe2000f8e20ff */
[----:B------:R-:W-:Y:S01]  /*3810*/  @UP3 ULEA UR4, UR17, UR6, 0x3 ;  /* 0x0000000611043291 */ /* 0x000fe2000f8e18ff */
[----:B------:R-:W-:Y:S01]  /*3820*/  PLOP3.LUT P2, PT, PT, PT, PT, 0x80, 0x8 ;  /* 0x000000000008781c */ /* 0x000fe20003f4f070 */
[----:B------:R-:W-:Y:S01]  /*3830*/  ULEA UR8, UR18, UR6, 0x3 ;  /* 0x0000000612087291 */ /* 0x000fe2000f8e18ff */
[----:B------:R-:W-:Y:S01]  /*3840*/  PRMT R3, RZ, 0x654, R3 ;  /* 0x00000654ff037816 */ /* 0x000fe20000000003 */
[----:B------:R-:W-:Y:S01]  /*3850*/  ULEA UR9, UR18, UR19, 0x6 ;  /* 0x0000001312097291 */ /* 0x000fe2000f8e30ff */
[----:B-1----:R-:W1:Y:S01]  /*3860*/  LDS.128 R4, [R4+0x1c0] ;  /* 0x0001c00004047984 */ /* 0x002e620000000c00 */
[----:B------:R-:W-:Y:S02]  /*3870*/  @P0 SHF.L.U32 R2, R8, 0x1f, RZ ;  /* 0x0000001f08020819 */ /* 0x000fe400000006ff */
[----:B------:R-:W-:Y:S01]  /*3880*/  SHF.L.U32 R0, R11, 0x1f, RZ ;  /* 0x0000001f0b007819 */ /* 0x000fe200000006ff */
[----:B------:R-:W-:Y:S01]  /*3890*/  @!PT LDS RZ, [RZ] ;  /* 0x00000000fffff984 */ /* 0x000fe20000000800 */
[----:B------:R-:W-:Y:S01]  /*38a0*/  @!PT LDS RZ, [RZ] ;  /* 0x00000000fffff984 */ /* 0x000fe20000000800 */
[----:B------:R-:W-:Y:S01]  /*38b0*/  @!PT LDS RZ, [RZ] ;  /* 0x00000000fffff984 */ /* 0x000fe20000000800 */
[----:B------:R-:W-:Y:S01]  /*38c0*/  @!PT LDS RZ, [RZ] ;  /* 0x00000000fffff984 */ /* 0x000fe20000000800 */
[----:B------:R2:W-:Y:S06]  /*38d0*/  MEMBAR.ALL.CTA ;  /* 0x0000000000007992 */ /* 0x0005ec0000008000 */
[----:B--2---:R-:W2:Y:S02]  /*38e0*/  FENCE.VIEW.ASYNC.S ;  /* 0x00000000000073c6 */ /* 0x004ea40000000000 */
[----:B--2---:R2:W-:Y:S01]  /*38f0*/  SYNCS.ARRIVE.TRANS64.RED.A1T0 RZ, [R3+URZ], RZ ;  /* 0x000000ff03ff79a7 */ /* 0x0045e200081004ff */
[----:B------:R2:W4:Y:S01]  /*3900*/  @P0 SYNCS.PHASECHK.TRANS64.TRYWAIT P2, [UR4], R2 ;  /* 0x00000002ff0005a7 */ /* 0x0005220008041104 */
[----:B-1----:R-:W-:Y:S01]  /*3910*/  LOP3.LUT P1, RZ, R6, 0x1, RZ, 0xc0, !PT ;  /* 0x0000000106ff7812 */ /* 0x002fe2000782c0ff */
[----:B------:R-:W1:Y:S02]  /*3920*/  SYNCS.PHASECHK.TRANS64.TRYWAIT P0, [UR8+0x170], R0 ;  /* 0x00017000ff0075a7 */ /* 0x000e640008001108 */
[----:B-12-4-:R-:W-:Y:S10]  /*3930*/  @!P0 BRA `(.L_x_68) ;  /* 0x0000004000548947 */ /* 0x016ff40003800000 */
.L_x_152:
[----:B------:R-:W-:Y:S01]  /*3940*/  IADD3 R10, PT, PT, R10, 0x1, RZ ;  /* 0x000000010a0a7810 */ /* 0x000fe20007ffe0ff */
[----:B------:R-:W-:Y:S06]  /*3950*/  BRA.U !UP3, `(.L_x_69) ;  /* 0x000000010b987547 */ /* 0x000fec000b800000 */
[----:B------:R-:W-:Y:S01]  /*3960*/  UPLOP3.LUT UP4, UPT, UPT, UPT, UPT, 0x40, 0x4 ;  /* 0x000000000004789c */ /* 0x000fe20003f8e870 */
[----:B------:R-:W-:Y:S01]  /*3970*/  UMOV UR16, UR10 ;  /* 0x0000000a00107c82 */ /* 0x000fe20008000000 */
[----:B------:R-:W-:Y:S01]  /*3980*/  UMOV UR15, UR5 ;  /* 0x00000005000f7c82 */ /* 0x000fe20008000000 */
[----:B------:R-:W-:-:S08]  /*3990*/  UMOV UR14, UR17 ;  /* 0x00000011000e7c82 */ /* 0x000fd00008000000 */
.L_x_72:
[----:B------:R-:W-:Y:S02]  /*39a0*/  UIADD3 UR16, UPT, UPT, UR16, 0x1, URZ ;  /* 0x0000000110107890 */ /* 0x000fe4000fffe0ff */
[----:B--2---:R-:W-:Y:S02]  /*39b0*/  ULEA UR7, UR14, UR6, 0x3 ;  /* 0x000000060e077291 */ /* 0x004fe4000f8e18ff */
[----:B------:R-:W-:Y:S01]  /*39c0*/  UISETP.NE.AND UP0, UPT, UR16, URZ, UPT ;  /* 0x000000ff1000728c */ /* 0x000fe2000bf05270 */
[----:B----4-:R-:W-:Y:S10]  /*39d0*/  @P2 BRA `(.L_x_70) ;  /* 0x00000000000c2947 */ /* 0x010ff40003800000 */
[----:B-1----:R-:W-:Y:S04]  /*39e0*/  SHF.L.U32 R3, R8, 0x1f, RZ ;  /* 0x0000001f08037819 */ /* 0x002fe800000006ff */
[----:B------:R-:W1:Y:S02]  /*39f0*/  SYNCS.PHASECHK.TRANS64.TRYWAIT P0, [UR7], R3 ;  /* 0x00000003ff0075a7 */ /* 0x000e640008001107 */
[----:B-1----:R-:W-:Y:S05]  /*3a00*/  @!P0 BRA `(.L_x_71) ;  /* 0x0000004000388947 */ /* 0x002fea0003800000 */
.L_x_70:
[----:B------:R-:W-:Y:S01]  /*3a10*/  UISETP.NE.AND UP1, UPT, UR15, 0x1, UPT ;  /* 0x000000010f00788c */ /* 0x000fe2000bf25270 */
[----:B------:R-:W-:Y:S01]  /*3a20*/  PLOP3.LUT P2, PT, PT, PT, PT, 0x80, 0x8 ;  /* 0x000000000008781c */ /* 0x000fe20003f4f070 */
[----:B------:R-:W-:Y:S02]  /*3a30*/  UIADD3 UR17, UPT, UPT, UR14, 0x1, URZ ;  /* 0x000000010e117890 */ /* 0x000fe4000fffe0ff */
[----:B------:R-:W-:Y:S02]  /*3a40*/  ULEA UR24, UR14, UR12, 0x8 ;  /* 0x0000000c0e187291 */ /* 0x000fe4000f8e40ff */
[----:B------:R-:W-:Y:S01]  /*3a50*/  UISETP.NE.AND UP2, UPT, UR17, 0x11, UPT ;  /* 0x000000111100788c */ /* 0x000fe2000bf45270 */
[----:B------:R-:W-:Y:S01]  /*3a60*/  PLOP3.LUT P0, PT, PT, PT, UP1, 0x80, 0x8 ;  /* 0x000000000008781c */ /* 0x000fe20003f0f018 */
[----:B------:R-:W-:Y:S02]  /*3a70*/  ULEA UR26, UR14, UR11, 0x9 ;  /* 0x0000000b0e1a7291 */ /* 0x000fe4000f8e48ff */
[----:B------:R-:W-:Y:S02]  /*3a80*/  USEL UR13, URZ, 0x1, UP2 ;  /* 0x00000001ff0d7887 */ /* 0x000fe40009000000 */
[----:B------:R-:W-:Y:S02]  /*3a90*/  USEL UR17, UR17, URZ, UP2 ;  /* 0x000000ff11117287 */ /* 0x000fe40009000000 */
[----:B------:R-:W-:Y:S02]  /*3aa0*/  UIADD3 UR30, UPT, UPT, UR24, 0x2, URZ ;  /* 0x00000002181e7890 */ /* 0x000fe4000fffe0ff */
[----:B------:R-:W-:Y:S01]  /*3ab0*/  @UP1 ULEA UR4, UR17, UR6, 0x3 ;  /* 0x0000000611041291 */ /* 0x000fe2000f8e18ff */
[----:B------:R-:W-:Y:S01]  /*3ac0*/  LOP3.LUT R8, R8, UR13, RZ, 0x3c, !PT ;  /* 0x0000000d08087c12 */ /* 0x000fe2000f8e3cff */
[----:B------:R-:W-:Y:S02]  /*3ad0*/  UIADD3 UR28, UPT, UPT, UR26, 0x2, URZ ;  /* 0x000000021a1c7890 */ /* 0x000fe4000fffe0ff */
[----:B------:R-:W-:Y:S01]  /*3ae0*/  UIADD3 UR7, UPT, UPT, UR7, 0x88, URZ ;  /* 0x0000008807077890 */ /* 0x000fe2000fffe0ff */
[----:B-1----:R-:W-:Y:S01]  /*3af0*/  @P0 SHF.L.U32 R0, R8, 0x1f, RZ ;  /* 0x0000001f08000819 */ /* 0x002fe200000006ff */
[----:B------:R-:W-:Y:S01]  /*3b00*/  UMOV UR25, 0x80004020 ;  /* 0x8000402000197882 */ /* 0x000fe20000000000 */
[----:B------:R-:W-:Y:S01]  /*3b10*/  UMOV UR27, 0x80004020 ;  /* 0x80004020001b7882 */ /* 0x000fe20000000000 */
[----:B------:R-:W-:Y:S01]  /*3b20*/  UMOV UR31, 0x80004020 ;  /* 0x80004020001f7882 */ /* 0x000fe20000000000 */
[----:B------:R2:W4:Y:S01]  /*3b30*/  @P0 SYNCS.PHASECHK.TRANS64.TRYWAIT P2, [UR4], R0 ;  /* 0x00000000ff0005a7 */ /* 0x0005220008041104 */
[----:B------:R-:W-:Y:S01]  /*3b40*/  UIADD3 UR15, UPT, UPT, UR15, -0x1, URZ ;  /* 0xffffffff0f0f7890 */ /* 0x000fe2000fffe0ff */
[----:B------:R2:W-:Y:S01]  /*3b50*/  UTCQMMA gdesc[UR26], gdesc[UR24], tmem[UR9], tmem[UR22], idesc[UR23], UP4 ;  /* 0x00ff16181a0075ea */ /* 0x0005e2000a000309 */
[----:B------:R-:W-:Y:S01]  /*3b60*/  UPLOP3.LUT UP4, UPT, UPT, UPT, UPT, 0x80, 0x8 ;  /* 0x000000000008789c */ /* 0x000fe20003f8f070 */
[----:B------:R-:W-:Y:S01]  /*3b70*/  UMOV UR29, 0x80004020 ;  /* 0x80004020001d7882 */ /* 0x000fe20000000000 */
[----:B------:R-:W-:Y:S01]  /*3b80*/  UMOV UR14, UR17 ;  /* 0x00000011000e7c82 */ /* 0x000fe20008000000 */
[----:B------:R2:W-:Y:S01]  /*3b90*/  UTCQMMA gdesc[UR28], gdesc[UR30], tmem[UR9], tmem[UR20], idesc[UR21], UPT ;  /* 0x00ff141e1c0075ea */ /* 0x0005e2000b800309 */
[----:B------:R2:W-:Y:S01]  /*3ba0*/  UTCBAR [UR7], URZ ;  /* 0x000000ff070073e9 */ /* 0x0005e200080000ff */
[----:B------:R-:W-:Y:S06]  /*3bb0*/  BRA.U UP0, `(.L_x_72) ;  /* 0xfffffffd00787547 */ /* 0x000fec000b83ffff */
.L_x_69:
[----:B------:R-:W-:Y:S01]  /*3bc0*/  UIADD3 UR18, UPT, UPT, UR18, 0x1, URZ ;  /* 0x0000000112127890 */ /* 0x000fe2000fffe0ff */
[C---:B------:R-:W-:Y:S01]  /*3bd0*/  ISETP.NE.AND P0, PT, R10.reuse, 0x2, PT ;  /* 0x000000020a00780c */ /* 0x040fe20003f05270 */
[----:B------:R-:W-:Y:S02]  /*3be0*/  UIADD3 UR8, UPT, UPT, UR8, 0x150, URZ ;  /* 0x0000015008087890 */ /* 0x000fe4000fffe0ff */
[----:B------:R-:W-:Y:S01]  /*3bf0*/  UISETP.NE.AND UP0, UPT, UR18, 0x4, UPT ;  /* 0x000000041200788c */ /* 0x000fe2000bf05270 */
[----:B-12---:R-:W-:Y:S02]  /*3c00*/  SEL R0, RZ, 0x1, P0 ;  /* 0x00000001ff007807 */ /* 0x006fe40000000000 */
[----:B------:R-:W-:Y:S01]  /*3c10*/  SEL R10, R10, RZ, P0 ;  /* 0x000000ff0a0a7207 */ /* 0x000fe20000000000 */
[----:B------:R-:W-:Y:S01]  /*3c20*/  USEL UR4, URZ, 0x1, UP0 ;  /* 0x00000001ff047887 */ /* 0x000fe20008000000 */
[----:B------:R-:W-:Y:S01]  /*3c30*/  LOP3.LUT R9, R9, R0, RZ, 0x3c, !PT ;  /* 0x0000000009097212 */ /* 0x000fe200078e3cff */
[----:B------:R-:W-:Y:S01]  /*3c40*/  USEL UR18, UR18, URZ, UP0 ;  /* 0x000000ff12127287 */ /* 0x000fe20008000000 */
[----:B------:R1:W-:Y:S03]  /*3c50*/  UTCBAR [UR8], URZ ;  /* 0x000000ff080073e9 */ /* 0x0003e600080000ff */
[----:B------:R-:W-:Y:S01]  /*3c60*/  LOP3.LUT R11, R11, UR4, RZ, 0x3c, !PT ;  /* 0x000000040b0b7c12 */ /* 0x000fe2000f8e3cff */
[----:B------:R-:W-:Y:S07]  /*3c70*/  @P1 BRA `(.L_x_73) ;  /* 0xfffffff800c81947 */ /* 0x000fee000383ffff */
[----:B------:R-:W2:Y:S01]  /*3c80*/  S2UR UR4, SR_CgaCtaId ;  /* 0x00000000000479c3 */ /* 0x000ea20000008800 */
[----:B------:R-:W-:Y:S01]  /*3c90*/  ELECT P0, URZ, PT ;  /* 0x0000000000ff782f */ /* 0x000fe20003800000 */
[----:B------:R-:W-:Y:S01]  /*3ca0*/  IMAD.MOV.U32 R0, RZ, RZ, 0x1 ;  /* 0x00000001ff007424 */ /* 0x000fe200078e00ff */
[----:B------:R-:W-:Y:S01]  /*3cb0*/  UIADD3 UR6, UPT, UPT, UR6, 0x170, URZ ;  /* 0x0000017006067890 */ /* 0x000fe2000fffe0ff */
[----:B------:R-:W-:Y:S01]  /*3cc0*/  SHF.L.U32 R3, R11, 0x1f, RZ ;  /* 0x0000001f0b037819 */ /* 0x000fe200000006ff */
[----:B------:R-:W-:-:S03]  /*3cd0*/  UMOV UR5, 0x40 ;  /* 0x0000004000057882 */ /* 0x000fc60000000000 */
[----:B------:R-:W-:Y:S01]  /*3ce0*/  UVIRTCOUNT.DEALLOC.SMPOOL 0x80 ;  /* 0x000000800000784c */ /* 0x000fe20000000000 */
[----:B--2---:R-:W-:Y:S02]  /*3cf0*/  ULEA UR4, UR4, UR5, 0x18 ;  /* 0x0000000504047291 */ /* 0x004fe4000f8ec0ff */
[----:B------:R-:W-:-:S07]  /*3d00*/  ULEA UR5, UR18, UR6, 0x3 ;  /* 0x0000000612057291 */ /* 0x000fce000f8e18ff */
[----:B------:R2:W-:Y:S02]  /*3d10*/  @P0 STS.U8 [UR4+0x1c], R0 ;  /* 0x00001c00ff000988 */ /* 0x0005e40008000004 */
[----:B------:R-:W3:Y:S02]  /*3d20*/  SYNCS.PHASECHK.TRANS64.TRYWAIT P0, [UR5], R3 ;  /* 0x00000003ff0075a7 */ /* 0x000ee40008001105 */
[----:B--23--:R-:W-:Y:S05]  /*3d30*/  @!P0 BRA `(.L_x_74) ;  /* 0x0000003c00848947 */ /* 0x00cfea0003800000 */
.L_x_155:
[----:B------:R-:W-:-:S04]  /*3d40*/  UIADD3 UR7, UPT, UPT, UR18, 0x1, URZ ;  /* 0x0000000112077890 */ /* 0x000fc8000fffe0ff */
[----:B------:R-:W-:-:S04]  /*3d50*/  UISETP.NE.AND UP0, UPT, UR7, 0x4, UPT ;  /* 0x000000040700788c */ /* 0x000fc8000bf05270 */
[----:B-1----:R-:W-:Y:S02]  /*3d60*/  USEL UR8, URZ, 0x1, UP0 ;  /* 0x00000001ff087887 */ /* 0x002fe40008000000 */
[----:B------:R-:W-:-:S04]  /*3d70*/  USEL UR7, UR7, URZ, UP0 ;  /* 0x000000ff07077287 */ /* 0x000fc80008000000 */
[----:B------:R-:W-:Y:S01]  /*3d80*/  ULEA UR5, UR7, UR6, 0x3 ;  /* 0x0000000607057291 */ /* 0x000fe2000f8e18ff */
[----:B------:R-:W-:-:S04]  /*3d90*/  LOP3.LUT R2, R11, UR8, RZ, 0x3c, !PT ;  /* 0x000000080b027c12 */ /* 0x000fc8000f8e3cff */
[----:B--2---:R-:W-:-:S04]  /*3da0*/  SHF.L.U32 R3, R2, 0x1f, RZ ;  /* 0x0000001f02037819 */ /* 0x004fc800000006ff */
[----:B------:R-:W1:Y:S02]  /*3db0*/  SYNCS.PHASECHK.TRANS64.TRYWAIT P0, [UR5], R3 ;  /* 0x00000003ff0075a7 */ /* 0x000e640008001105 */
[----:B-1----:R-:W-:Y:S05]  /*3dc0*/  @!P0 BRA `(.L_x_75) ;  /* 0x0000003c00788947 */ /* 0x002fea0003800000 */
.L_x_157:
        /* <DEDUP_REMOVED lines=9> */
.L_x_159:
[----:B------:R-:W-:-:S04]  /*3e60*/  UIADD3 UR7, UPT, UPT, UR7, 0x1, URZ ;  /* 0x0000000107077890 */ /* 0x000fc8000fffe0ff */
[----:B------:R-:W-:-:S04]  /*3e70*/  UISETP.NE.AND UP0, UPT, UR7, 0x4, UPT ;  /* 0x000000040700788c */ /* 0x000fc8000bf05270 */
[----:B------:R-:W-:Y:S02]  /*3e80*/  USEL UR5, URZ, 0x1, UP0 ;  /* 0x00000001ff057887 */ /* 0x000fe40008000000 */
[----:B------:R-:W-:-:S04]  /*3e90*/  USEL UR7, UR7, URZ, UP0 ;  /* 0x000000ff07077287 */ /* 0x000fc80008000000 */
[----:B------:R-:W-:Y:S01]  /*3ea0*/  ULEA UR7, UR7, UR6, 0x3 ;  /* 0x0000000607077291 */ /* 0x000fe2000f8e18ff */
[----:B-1----:R-:W-:-:S04]  /*3eb0*/  LOP3.LUT R3, R2, UR5, RZ, 0x3c, !PT ;  /* 0x0000000502037c12 */ /* 0x002fc8000f8e3cff */
[----:B------:R-:W-:-:S04]  /*3ec0*/  SHF.L.U32 R3, R3, 0x1f, RZ ;  /* 0x0000001f03037819 */ /* 0x000fc800000006ff */
[----:B------:R-:W1:Y:S02]  /*3ed0*/  SYNCS.PHASECHK.TRANS64.TRYWAIT P0, [UR7], R3 ;  /* 0x00000003ff0075a7 */ /* 0x000e640008001107 */
[----:B-1----:R-:W-:Y:S05]  /*3ee0*/  @!P0 BRA `(.L_x_77) ;  /* 0x0000003c00608947 */ /* 0x002fea0003800000 */
.L_x_161:
[----:B------:R-:W-:Y:S01]  /*3ef0*/  NOP ;  /* 0x0000000000007918 */ /* 0x000fe20000000000 */
[----:B-1----:R-:W1:Y:S01]  /*3f00*/  LDS R0, [UR4+0x14] ;  /* 0x00001404ff007984 */ /* 0x002e620008000800 */
[----:B------:R-:W-:Y:S01]  /*3f10*/  ULOP3.LUT UR6, UR19, 0xffff, URZ, 0xc0, !UPT ;  /* 0x0000ffff13067892 */ /* 0x000fe2000f8ec0ff */
[----:B------:R-:W-:Y:S01]  /*3f20*/  UMOV UR8, 0xffff ;  /* 0x0000ffff00087882 */ /* 0x000fe20000000000 */
[----:B------:R-:W-:Y:S02]  /*3f30*/  UMOV UR5, 0x1 ;  /* 0x0000000100057882 */ /* 0x000fe40000000000 */
[----:B------:R-:W-:-:S04]  /*3f40*/  USHF.R.U32.HI UR6, URZ, 0x5, UR6 ;  /* 0x00000005ff067899 */ /* 0x000fc80008011606 */
[----:B------:R-:W-:Y:S02]  /*3f50*/  USHF.L.U32 UR8, UR8, UR6, URZ ;  /* 0x0000000608087299 */ /* 0x000fe400080006ff */
[----:B------:R-:W-:-:S04]  /*3f60*/  USHF.L.U32 UR5, UR5, UR6, URZ ;  /* 0x0000000605057299 */ /* 0x000fc800080006ff */
[----:B-1----:R-:W-:-:S04]  /*3f70*/  LOP3.LUT R0, R0, UR8, RZ, 0xc0, !PT ;  /* 0x0000000800007c12 */ /* 0x002fc8000f8ec0ff */
[----:B------:R-:W-:-:S13]  /*3f80*/  ISETP.NE.AND P0, PT, R0, UR8, PT ;  /* 0x0000000800007c0c */ /* 0x000fda000bf05270 */
[----:B------:R-:W-:Y:S05]  /*3f90*/  @P0 BRA `(.L_x_78) ;  /* 0x0000000000580947 */ /* 0x000fea0003800000 */
[----:B------:R-:W1:Y:S02]  /*3fa0*/  LDS R0, [UR4+0x18] ;  /* 0x00001804ff007984 */ /* 0x000e640008000800 */
[----:B-1----:R-:W-:-:S04]  /*3fb0*/  LOP3.LUT R0, R0, UR5, RZ, 0xc0, !PT ;  /* 0x0000000500007c12 */ /* 0x002fc8000f8ec0ff */
[----:B------:R-:W-:-:S13]  /*3fc0*/  ISETP.NE.AND P0, PT, R0, UR5, PT ;  /* 0x0000000500007c0c */ /* 0x000fda000bf05270 */
[----:B------:R-:W-:Y:S05]  /*3fd0*/  @P0 BRA `(.L_x_79) ;  /* 0x00000000003c0947 */ /* 0x000fea0003800000 */
[----:B------:R-:W1:Y:S01]  /*3fe0*/  S2R R2, SR_LANEID ;  /* 0x0000000000027919 */ /* 0x000e620000000000 */
[----:B------:R-:W-:Y:S01]  /*3ff0*/  ULOP3.LUT UR8, URZ, UR8, URZ, 0x33, !UPT ;  /* 0x00000008ff087292 */ /* 0x000fe2000f8e33ff */
[----:B------:R-:W-:Y:S01]  /*4000*/  LOP3.LUT R4, RZ, UR5, RZ, 0x33, !PT ;  /* 0x00000005ff047c12 */ /* 0x000fe2000f8e33ff */
[----:B------:R-:W-:Y:S02]  /*4010*/  VOTEU.ANY UR7, UPT, PT ;  /* 0x0000000000077886 */ /* 0x000fe400038e0100 */
[----:B------:R-:W-:Y:S01]  /*4020*/  UFLO.U32 UR7, UR7 ;  /* 0x00000007000772bd */ /* 0x000fe200080e0000 */
[----:B------:R-:W2:Y:S01]  /*4030*/  REDUX UR5, R4 ;  /* 0x00000000040573c4 */ /* 0x000ea20000000000 */
[----:B------:R-:W-:-:S06]  /*4040*/  IMAD.U32 R0, RZ, RZ, UR8 ;  /* 0x00000008ff007e24 */ /* 0x000fcc000f8e00ff */
[----:B------:R3:W-:Y:S01]  /*4050*/  UTCATOMSWS.AND URZ, UR8 ;  /* 0x0000000800ff79e3 */ /* 0x0007e20008000000 */
[----:B------:R-:W4:Y:S01]  /*4060*/  REDUX UR6, R0 ;  /* 0x00000000000673c4 */ /* 0x000f220000000000 */
[----:B-1----:R-:W-:Y:S01]  /*4070*/  ISETP.EQ.U32.AND P0, PT, R2, UR7, PT ;  /* 0x0000000702007c0c */ /* 0x002fe2000bf02070 */
[----:B--2---:R-:W-:Y:S01]  /*4080*/  IMAD.U32 R2, RZ, RZ, UR5 ;  /* 0x00000005ff027e24 */ /* 0x004fe2000f8e00ff */
[----:B----4-:R-:W-:-:S11]  /*4090*/  MOV R3, UR6 ;  /* 0x0000000600037c02 */ /* 0x010fd60008000f00 */
[----:B------:R3:W-:Y:S04]  /*40a0*/  @P0 ATOMS.AND RZ, [UR4+0x14], R3 ;  /* 0x00001403ffff098c */ /* 0x0007e8000a800004 */
[----:B------:R3:W-:Y:S01]  /*40b0*/  @P0 ATOMS.AND RZ, [UR4+0x18], R2 ;  /* 0x00001802ffff098c */ /* 0x0007e2000a800004 */
[----:B------:R-:W-:Y:S05]  /*40c0*/  BRA `(.L_x_80) ;  /* 0x0000000000147947 */ /* 0x000fea0003800000 */
.L_x_79:
[----:B------:R-:W-:Y:S02]  /*40d0*/  MOV R2, 0x40f0 ;  /* 0x000040f000027802 */ /* 0x000fe40000000f00 */
[----:B----45:R-:W-:Y:S05]  /*40e0*/  CALL.REL.NOINC `($__internal_0_$__cuda_sm10x_tcgen05_guardrail_trap_col_being_dealloced_not_returned_by_alloc) ;  /* 0x0000003c007c7944 */ /* 0x030fea0003c00000 */
[----:B------:R-:W-:Y:S05]  /*40f0*/  BRA `(.L_x_80) ;  /* 0x0000000000087947 */ /* 0x000fea0003800000 */
.L_x_78:
[----:B------:R-:W-:Y:S02]  /*4100*/  MOV R2, 0x4120 ;  /* 0x0000412000027802 */ /* 0x000fe40000000f00 */
[----:B----45:R-:W-:Y:S05]  /*4110*/  CALL.REL.NOINC `($__internal_2_$__cuda_sm10x_tcgen05_guardrail_trap_unallocated_columns_being_dealloced) ;  /* 0x0000003c00887944 */ /* 0x030fea0003c00000 */
.L_x_80:
[----:B------:R-:W-:Y:S01]  /*4120*/  NOP ;  /* 0x0000000000007918 */ /* 0x000fe20000000000 */
[----:B---3--:R-:W-:Y:S05]  /*4130*/  EXIT ;  /* 0x000000000000794d */ /* 0x008fea0003800000 */
.L_x_62:
[----:B------:R-:W-:-:S09]  /*4140*/  UISETP.NE.OR UP2, UPT, UR8, 0x3, !UP2 ;  /* 0x000000030800788c */ /* 0x000fd2000d745670 */
[----:B------:R-:W-:Y:S05]  /*4150*/  BRA.U UP2, `(.L_x_81) ;  /* 0x0000000902c87547 */ /* 0x000fea000b800000 */
[----:B------:R-:W1:Y:S01]  /*4160*/  LDCU.64 UR6, c[0x0][0x888] ;  /* 0x00011100ff0677ac */ /* 0x000e620008000a00 */
[----:B------:R-:W2:Y:S01]  /*4170*/  LDC R0, c[0x0][0xb30] ;  /* 0x0002cc00ff007b82 */ /* 0x000ea20000000800 */
[----:B------:R-:W-:Y:S01]  /*4180*/  IMAD.MOV.U32 R30, RZ, RZ, 0x1 ;  /* 0x00000001ff1e7424 */ /* 0x000fe200078e00ff */
[----:B------:R-:W-:Y:S01]  /*4190*/  CS2R R28, SRZ ;  /* 0x00000000001c7805 */ /* 0x000fe2000001ff00 */
[----:B------:R-:W4:Y:S01]  /*41a0*/  LDCU.64 UR4, c[0x0][0x890] ;  /* 0x00011200ff0477ac */ /* 0x000f220008000a00 */
[----:B------:R-:W-:Y:S01]  /*41b0*/  IMAD.MOV.U32 R25, RZ, RZ, 0x2000 ;  /* 0x00002000ff197424 */ /* 0x000fe200078e00ff */
[----:B------:R-:W-:-:S03]  /*41c0*/  UMOV UR8, 0x400 ;  /* 0x0000040000087882 */ /* 0x000fc60000000000 */
[----:B------:R-:W3:Y:S01]  /*41d0*/  LDC R19, c[0x0][0x370] ;  /* 0x0000dc00ff137b82 */ /* 0x000ee20000000800 */
[----:B------:R-:W-:-:S07]  /*41e0*/  UPLOP3.LUT UP1, UPT, UPT, UPT, UPT, 0x40, 0x4 ;  /* 0x000000000004789c */ /* 0x000fce0003f2e870 */
[----:B------:R-:W3:Y:S01]  /*41f0*/  LDC R2, c[0x0][0xb0c] ;  /* 0x0002c300ff027b82 */ /* 0x000ee20000000800 */
[----:B-1----:R-:W-:Y:S02]  /*4200*/  UISETP.NE.U32.AND UP2, UPT, UR6, URZ, UPT ;  /* 0x000000ff0600728c */ /* 0x002fe4000bf45070 */
[----:B------:R-:W-:Y:S02]  /*4210*/  ULEA UR6, UR37, UR8, 0x18 ;  /* 0x0000000825067291 */ /* 0x000fe4000f8ec0ff */
[----:B------:R-:W-:Y:S02]  /*4220*/  UISETP.NE.AND.EX UP2, UPT, UR7, URZ, UPT, UP2 ;  /* 0x000000ff0700728c */ /* 0x000fe4000bf45320 */
[----:B------:R-:W-:Y:S01]  /*4230*/  UIADD3 UR7, UPT, UPT, UR6, 0x110, URZ ;  /* 0x0000011006077890 */ /* 0x000fe2000fffe0ff */
[----:B------:R-:W1:Y:S01]  /*4240*/  LDC R18, c[0x0][0xb20] ;  /* 0x0002c800ff127b82 */ /* 0x000e620000000800 */
[----:B----4-:R-:W-:Y:S01]  /*4250*/  UISETP.NE.U32.AND UP3, UPT, UR4, URZ, UPT ;  /* 0x000000ff0400728c */ /* 0x010fe2000bf65070 */
[----:B--2---:R-:W-:Y:S01]  /*4260*/  ISETP.NE.AND P1, PT, R0, 0x1, PT ;  /* 0x000000010000780c */ /* 0x004fe20003f25270 */
[----:B------:R-:W-:-:S02]  /*4270*/  UPRMT UR37, UR37, 0x654, UR7 ;  /* 0x0000065425257896 */ /* 0x000fc40008000007 */
[----:B------:R-:W-:-:S03]  /*4280*/  UISETP.NE.AND.EX UP3, UPT, UR5, URZ, UPT, UP3 ;  /* 0x000000ff0500728c */ /* 0x000fc6000bf65330 */
[----:B------:R-:W2:Y:S08]  /*4290*/  LDC.64 R32, c[0x0][0x348] ;  /* 0x0000d200ff207b82 */ /* 0x000eb00000000a00 */
[----:B------:R-:W4:Y:S08]  /*42a0*/  LDC.64 R16, c[0x0][0xb10] ;  /* 0x0002c400ff107b82 */ /* 0x000f300000000a00 */
[----:B------:R-:W1:Y:S08]  /*42b0*/  LDC.64 R6, c[0x0][0xb18] ;  /* 0x0002c600ff067b82 */ /* 0x000e700000000a00 */
[----:B------:R-:W1:Y:S08]  /*42c0*/  LDC.64 R4, c[0x0][0xb28] ;  /* 0x0002ca00ff047b82 */ /* 0x000e700000000a00 */
[----:B---3--:R-:W1:Y:S02]  /*42d0*/  LDC R24, c[0x0][0x374] ;  /* 0x0000dd00ff187b82 */ /* 0x008e640000000800 */
.L_x_89:
[C---:B------:R-:W-:Y:S02]  /*42e0*/  LEA R0, R29.reuse, UR6, 0x3 ;  /* 0x000000061d007c11 */ /* 0x040fe4000f8e18ff */
[----:B------:R-:W-:Y:S02]  /*42f0*/  SHF.L.U32 R3, R28, 0x1f, RZ ;  /* 0x0000001f1c037819 */ /* 0x000fe400000006ff */
[----:B------:R-:W-:Y:S02]  /*4300*/  LEA R20, R29, UR6, 0x4 ;  /* 0x000000061d147c11 */ /* 0x000fe4000f8e20ff */
[----:B---3--:R-:W3:Y:S02]  /*4310*/  SYNCS.PHASECHK.TRANS64.TRYWAIT P0, [R0+URZ+0x130], R3 ;  /* 0x00013003000075a7 */ /* 0x008ee400080011ff */
[----:B---3--:R-:W-:Y:S05]  /*4320*/  @!P0 BRA `(.L_x_82) ;  /* 0x0000003800688947 */ /* 0x008fea0003800000 */
.L_x_162:
[----:B------:R-:W-:Y:S01]  /*4330*/  ISETP.GE.AND P0, PT, R72, 0x1, PT ;  /* 0x000000014800780c */ /* 0x000fe20003f06270 */
[----:B------:R-:W1:Y:S01]  /*4340*/  LDS.128 R20, [R20+0x1c0] ;  /* 0x0001c00014147984 */ /* 0x000e620000000c00 */
[----:B------:R-:W-:Y:S01]  /*4350*/  ISETP.NE.U32.AND P4, PT, RZ, UR4, PT ;  /* 0x00000004ff007c0c */ /* 0x000fe2000bf85070 */
[----:B---3--:R-:W-:Y:S01]  /*4360*/  VIADD R0, R0, 0x140 ;  /* 0x0000014000007836 */ /* 0x008fe20000000000 */
[----:B------:R-:W-:Y:S02]  /*4370*/  SHF.L.U32 R26, R30, 0x1f, RZ ;  /* 0x0000001f1e1a7819 */ /* 0x000fe400000006ff */
[----:B------:R-:W-:Y:S02]  /*4380*/  ISETP.NE.AND.EX P4, PT, RZ, UR5, PT, P4 ;  /* 0x00000005ff007c0c */ /* 0x000fe4000bf85340 */
[----:B------:R-:W-:Y:S01]  /*4390*/  PRMT R0, RZ, 0x654, R0 ;  /* 0x00000654ff007816 */ /* 0x000fe20000000000 */
[----:B------:R-:W-:Y:S01]  /*43a0*/  @!PT LDS RZ, [RZ] ;  /* 0x00000000fffff984 */ /* 0x000fe20000000800 */
[----:B------:R-:W-:Y:S01]  /*43b0*/  @!PT LDS RZ, [RZ] ;  /* 0x00000000fffff984 */ /* 0x000fe20000000800 */
[----:B------:R-:W-:Y:S01]  /*43c0*/  @!PT LDS RZ, [RZ] ;  /* 0x00000000fffff984 */ /* 0x000fe20000000800 */
[----:B------:R-:W-:Y:S01]  /*43d0*/  @!PT LDS RZ, [RZ] ;  /* 0x00000000fffff984 */ /* 0x000fe20000000800 */
[----:B------:R3:W-:Y:S06]  /*43e0*/  MEMBAR.ALL.CTA ;  /* 0x0000000000007992 */ /* 0x0007ec0000008000 */
[----:B---3--:R-:W3:Y:S02]  /*43f0*/  FENCE.VIEW.ASYNC.S ;  /* 0x00000000000073c6 */ /* 0x008ee40000000000 */
[----:B---3--:R3:W-:Y:S01]  /*4400*/  SYNCS.ARRIVE.TRANS64.RED.A1T0 RZ, [R0+URZ], RZ ;  /* 0x000000ff00ff79a7 */ /* 0x0087e200081004ff */
[----:B-1----:R-:W-:Y:S11]  /*4410*/  LOP3.LUT P3, RZ, R22, 0x1, RZ, 0xc0, !PT ;  /* 0x0000000116ff7812 */ /* 0x002ff6000786c0ff */
[----:B------:R-:W-:Y:S02]  /*4420*/  @!UPT UIADD3 URZ, UPT, UPT, URZ, URZ, URZ ;  /* 0x000000fffffff290 */ /* 0x000fe4000fffe0ff */
[----:B------:R-:W-:Y:S02]  /*4430*/  @P3 MOV R13, R20 ;  /* 0x00000014000d3202 */ /* 0x000fe40000000f00 */
[----:B------:R-:W-:Y:S01]  /*4440*/  @P3 LOP3.LUT R8, R21, 0xffff, RZ, 0xc0, !PT ;  /* 0x0000ffff15083812 */ /* 0x000fe200078ec0ff */
[----:B---3--:R-:W-:Y:S06]  /*4450*/  @!P0 BRA `(.L_x_83) ;  /* 0x0000000000a48947 */ /* 0x008fec0003800000 */
[----:B------:R-:W-:Y:S01]  /*4460*/  IMAD.HI.U32 R31, R24, R7, RZ ;  /* 0x00000007181f7227 */ /* 0x000fe200078e00ff */
[----:B------:R-:W-:Y:S02]  /*4470*/  ISETP.NE.AND P0, PT, R6, 0x1, PT ;  /* 0x000000010600780c */ /* 0x000fe40003f05270 */
[----:B------:R-:W-:Y:S01]  /*4480*/  ISETP.NE.AND P2, PT, R72, 0x1, PT ;  /* 0x000000014800780c */ /* 0x000fe20003f45270 */
[----:B----4-:R-:W-:Y:S01]  /*4490*/  IMAD.HI.U32 R34, R19, R16, RZ ;  /* 0x0000001013227227 */ /* 0x010fe200078e00ff */
[----:B------:R-:W-:Y:S02]  /*44a0*/  SHF.R.U32.HI R31, RZ, R18, R31 ;  /* 0x00000012ff1f7219 */ /* 0x000fe4000001161f */
[----:B------:R-:W-:Y:S01]  /*44b0*/  ISETP.NE.AND P5, PT, R2, 0x1, PT ;  /* 0x000000010200780c */ /* 0x000fe20003fa5270 */
[----:B------:R-:W-:Y:S01]  /*44c0*/  IMAD.HI.U32 R36, R13, R16, RZ ;  /* 0x000000100d247227 */ /* 0x000fe200078e00ff */
[----:B------:R-:W-:Y:S02]  /*44d0*/  SHF.R.U32.HI R34, RZ, R17, R34 ;  /* 0x00000011ff227219 */ /* 0x000fe40000011622 */
[----:B------:R-:W-:Y:S01]  /*44e0*/  SEL R3, R24, R31, !P0 ;  /* 0x0000001f18037207 */ /* 0x000fe20004000000 */
[C---:B------:R-:W-:Y:S01]  /*44f0*/  IMAD.HI.U32 R31, R8.reuse, R7, RZ ;  /* 0x00000007081f7227 */ /* 0x040fe200078e00ff */
[----:B------:R-:W-:Y:S02]  /*4500*/  SEL R11, R19, R34, !P5 ;  /* 0x00000022130b7207 */ /* 0x000fe40006800000 */
[----:B------:R-:W-:Y:S01]  /*4510*/  SHF.R.U32.HI R36, RZ, R17, R36 ;  /* 0x00000011ff247219 */ /* 0x000fe20000011624 */
[----:B------:R-:W-:Y:S01]  /*4520*/  IMAD.HI.U32 R38, R3, R4, RZ ;  /* 0x0000000403267227 */ /* 0x000fe200078e00ff */
[----:B------:R-:W-:Y:S03]  /*4530*/  SHF.R.U32.HI R31, RZ, R18, R31 ;  /* 0x00000012ff1f7219 */ /* 0x000fe6000001161f */
[----:B------:R-:W-:Y:S01]  /*4540*/  IMAD.HI.U32 R34, R11, R4, RZ ;  /* 0x000000040b227227 */ /* 0x000fe200078e00ff */
[----:B------:R-:W-:Y:S02]  /*4550*/  @P2 SHF.R.U32.HI R3, RZ, R5, R38 ;  /* 0x00000005ff032219 */ /* 0x000fe40000011626 */
[----:B------:R-:W-:Y:S02]  /*4560*/  SEL R9, R8, R31, !P0 ;  /* 0x0000001f08097207 */ /* 0x000fe40004000000 */
[----:B------:R-:W-:Y:S01]  /*4570*/  @P2 SHF.R.U32.HI R11, RZ, R5, R34 ;  /* 0x00000005ff0b2219 */ /* 0x000fe20000011622 */
[C---:B------:R-:W-:Y:S01]  /*4580*/  IMAD R10, R72.reuse, R3, RZ ;  /* 0x00000003480a7224 */ /* 0x040fe200078e02ff */
[----:B------:R-:W-:Y:S01]  /*4590*/  SEL R3, R13, R36, !P5 ;  /* 0x000000240d037207 */ /* 0x000fe20006800000 */
[C---:B------:R-:W-:Y:S03]  /*45a0*/  IMAD.HI.U32 R14, R9.reuse, R4, RZ ;  /* 0x00000004090e7227 */ /* 0x040fe600078e00ff */
[----:B------:R-:W-:Y:S01]  /*45b0*/  ISETP.GE.AND P0, PT, R9, R10, PT ;  /* 0x0000000a0900720c */ /* 0x000fe20003f06270 */
[C---:B------:R-:W-:Y:S01]  /*45c0*/  IMAD R12, R72.reuse, R11, RZ ;  /* 0x0000000b480c7224 */ /* 0x040fe200078e02ff */
[-C--:B------:R-:W-:Y:S04]  /*45d0*/  SHF.R.U32.HI R14, RZ, R5.reuse, R14 ;  /* 0x00000005ff0e7219 */ /* 0x080fe8000001160e */
[----:B------:R-:W-:Y:S02]  /*45e0*/  ISETP.GE.OR P0, PT, R3, R12, P0 ;  /* 0x0000000c0300720c */ /* 0x000fe40000706670 */
[----:B------:R-:W-:Y:S05]  /*45f0*/  SEL R15, R9, R14, !P2 ;  /* 0x0000000e090f7207 */ /* 0x000fea0005000000 */
[----:B------:R-:W-:Y:S04]  /*4600*/  IMAD.MOV R14, RZ, RZ, -R15 ;  /* 0x000000ffff0e7224 */ /* 0x000fe800078e0a0f */
[----:B------:R-:W-:Y:S02]  /*4610*/  IMAD R14, R72, R14, R9 ;  /* 0x0000000e480e7224 */ /* 0x000fe400078e0209 */
[C---:B------:R-:W-:Y:S05]  /*4620*/  @!P0 IMAD.HI.U32 R10, R3.reuse, R4, RZ ;  /* 0x00000004030a8227 */ /* 0x040fea00078e00ff */
[----:B------:R-:W-:Y:S04]  /*4630*/  @!P0 SHF.R.U32.HI R10, RZ, R5, R10 ;  /* 0x00000005ff0a8219 */ /* 0x000fe8000001160a */
[----:B------:R-:W-:Y:S01]  /*4640*/  @!P0 SEL R0, R3, R10, !P2 ;  /* 0x0000000a03008207 */ /* 0x000fe20005000000 */
[----:B------:R-:W-:Y:S03]  /*4650*/  IMAD.MOV R10, RZ, RZ, -R3 ;  /* 0x000000ffff0a7224 */ /* 0x000fe600078e0a03 */
[----:B------:R-:W-:Y:S01]  /*4660*/  @!P0 IADD3 R15, PT, PT, R15, -R0, RZ ;  /* 0x800000000f0f8210 */ /* 0x000fe20007ffe0ff */
[----:B------:R-:W-:Y:S01]  /*4670*/  @!P0 IMAD R0, R11, R14, R0 ;  /* 0x0000000e0b008224 */ /* 0x000fe200078e0200 */
[----:B------:R-:W-:Y:S01]  /*4680*/  IADD3 R11, PT, PT, -R9, RZ, RZ ;  /* 0x000000ff090b7210 */ /* 0x000fe20007ffe1ff */
[----:B------:R-:W-:Y:S02]  /*4690*/  IMAD R13, R2, R10, R13 ;  /* 0x0000000a020d7224 */ /* 0x000fe400078e020d */
[----:B------:R-:W-:Y:S02]  /*46a0*/  @!P0 IMAD R9, R15, R72, R3 ;  /* 0x000000480f098224 */ /* 0x000fe400078e0203 */
[----:B------:R-:W-:Y:S02]  /*46b0*/  @!P0 IMAD.MOV.U32 R3, RZ, RZ, R0 ;  /* 0x000000ffff038224 */ /* 0x000fe400078e0000 */
[----:B------:R-:W-:Y:S02]  /*46c0*/  IMAD R8, R6, R11, R8 ;  /* 0x0000000b06087224 */ /* 0x000fe400078e0208 */
[----:B------:R-:W-:Y:S02]  /*46d0*/  IMAD R13, R3, R2, R13 ;  /* 0x00000002030d7224 */ /* 0x000fe400078e020d */
[----:B------:R-:W-:Y:S02]  /*46e0*/  IMAD R8, R9, R6, R8 ;  /* 0x0000000609087224 */ /* 0x000fe400078e0208 */
.L_x_83:
[----:B------:R-:W-:Y:S05]  /*46f0*/  BRA.U UP1, `(.L_x_84) ;  /* 0x0000000101107547 */ /* 0x000fea000b800000 */
[----:B------:R-:W-:Y:S04]  /*4700*/  MOV R0, UR13 ;  /* 0x0000000d00007c02 */ /* 0x000fe80008000f00 */
[----:B------:R-:W-:Y:S04]  /*4710*/  SHF.L.U32 R3, R0, 0x1f, RZ ;  /* 0x0000001f00037819 */ /* 0x000fe800000006ff */
[----:B------:R-:W1:Y:S02]  /*4720*/  SYNCS.PHASECHK.TRANS64.TRYWAIT P0, [UR6+0x128], R3 ;  /* 0x00012803ff0075a7 */ /* 0x000e640008001106 */
[----:B-1----:R-:W-:Y:S05]  /*4730*/  @!P0 BRA `(.L_x_85) ;  /* 0x0000003400788947 */ /* 0x002fea0003800000 */
.L_x_84:
[----:B------:R-:W-:Y:S05]  /*4740*/  BRA.U !UP3, `(.L_x_86) ;  /* 0x000000010b347547 */ /* 0x000fea000b800000 */
[----:B------:R-:W-:Y:S01]  /*4750*/  UPLOP3.LUT UP0, UPT, UPT, UPT, UP2, 0x80, 0x8 ;  /* 0x000000000008789c */ /* 0x000fe20003f0f020 */
[----:B-1----:R-:W-:Y:S02]  /*4760*/  HFMA2 R0, -RZ, RZ, 0, 5.9604644775390625e-08 ;  /* 0x00000001ff007431 */ /* 0x002fe400000001ff */
[----:B------:R-:W-:Y:S03]  /*4770*/  IMAD.MOV.U32 R164, RZ, RZ, 0x1 ;  /* 0x00000001ffa47424 */ /* 0x000fe600078e00ff */
[----:B------:R-:W-:Y:S05]  /*4780*/  PLOP3.LUT P0, PT, PT, PT, UP0, 0x80, 0x8 ;  /* 0x000000000008781c */ /* 0x000fea0003f0f008 */
[----:B------:R-:W1:Y:S01]  /*4790*/  @UP0 LDCU.64 UR8, c[0x0][0x888] ;  /* 0x00011100ff0807ac */ /* 0x000e620008000a00 */
[----:B------:R-:W-:Y:S07]  /*47a0*/  @UP0 UIMAD UR7, UR36, UR4, URZ ;  /* 0x00000004240702a4 */ /* 0x000fee000f8e02ff */
[----:B------:R-:W-:Y:S01]  /*47b0*/  @!P0 PRMT R164, R0, 0x7610, R164 ;  /* 0x0000761000a48816 */ /* 0x000fe200000000a4 */
[----:B-1----:R-:W-:Y:S03]  /*47c0*/  @UP0 UIMAD.WIDE UR8, UR7, 0x4, UR8 ;  /* 0x00000004070808a5 */ /* 0x002fe6000f8e0208 */
[----:B------:R-:W1:Y:S03]  /*47d0*/  @!UP0 LDCU UR7, c[0x0][0x880] ;  /* 0x00011000ff0787ac */ /* 0x000e660008000800 */
[----:B------:R-:W-:Y:S01]  /*47e0*/  IMAD.U32 R10, RZ, RZ, UR8 ;  /* 0x00000008ff0a7e24 */ /* 0x000fe2000f8e00ff */
[----:B------:R-:W-:Y:S05]  /*47f0*/  MOV R11, UR9 ;  /* 0x00000009000b7c02 */ /* 0x000fea0008000f00 */
[----:B-----5:R3:W5:Y:S02]  /*4800*/  @P0 LDG.E R81, desc[UR40][R10.64] ;  /* 0x000000280a510981 */ /* 0x020764000c1e1900 */
[----:B-1-3--:R-:W-:Y:S07]  /*4810*/  @!P0 IMAD.U32 R81, RZ, RZ, UR7 ;  /* 0x00000007ff518e24 */ /* 0x00afee000f8e00ff */
.L_x_86:
[----:B-----5:R-:W-:Y:S01]  /*4820*/  @!P4 FSETP.EQ.AND P5, PT, R81, RZ, PT ;  /* 0x000000ff5100c20b */ /* 0x020fe20003fa2000 */
[----:B------:R-:W-:Y:S01]  /*4830*/  @!UPT UIADD3 URZ, UPT, UPT, URZ, URZ, URZ ;  /* 0x000000fffffff290 */ /* 0x000fe2000fffe0ff */
[----:B------:R-:W-:Y:S11]  /*4840*/  @!P4 BRA `(.L_x_87) ;  /* 0x000000000014c947 */ /* 0x000ff60003800000 */
[----:B------:R-:W-:Y:S02]  /*4850*/  LOP3.LUT P0, RZ, R164, 0xff, RZ, 0xc0, !PT ;  /* 0x000000ffa4ff7812 */ /* 0x000fe4000780c0ff */
[----:B------:R-:W-:Y:S04]  /*4860*/  PLOP3.LUT P5, PT, PT, PT, UP0, 0x80, 0x8 ;  /* 0x000000000008781c */ /* 0x000fe80003faf008 */
[----:B------:R-:W-:Y:S07]  /*4870*/  PLOP3.LUT P5, PT, P5, PT, PT, 0x8, 0x80 ;  /* 0x000000000080781c */ /* 0x000fee0002fae170 */
[----:B------:R-:W-:Y:S11]  /*4880*/  @P0 FSETP.EQ.AND P5, PT, R81, RZ, PT ;  /* 0x000000ff5100020b */ /* 0x000ff60003fa2000 */
[----:B------:R-:W-:Y:S02]  /*4890*/  @!UPT UIADD3 URZ, UPT, UPT, URZ, URZ, URZ ;  /* 0x000000fffffff290 */ /* 0x000fe4000fffe0ff */
.L_x_87:
[----:B------:R-:W3:Y:S01]  /*48a0*/  SYNCS.PHASECHK.TRANS64.TRYWAIT P4, [UR6+0x118], R26 ;  /* 0x0001181aff0075a7 */ /* 0x000ee20008081106 */
[----:B------:R-:W-:Y:S01]  /*48b0*/  @P3 SHF.R.U32.HI R27, RZ, 0x10, R21 ;  /* 0x00000010ff1b3819 */ /* 0x000fe20000011615 */
[----:B------:R-:W-:Y:S01]  /*48c0*/  VIADD R29, R29, 0x1 ;  /* 0x000000011d1d7836 */ /* 0x000fe20000000000 */
[----:B------:R-:W5:Y:S08]  /*48d0*/  LDC.64 R14, c[0x0][0xb10] ;  /* 0x0002c400ff0e7b82 */ /* 0x000f700000000a00 */
[----:B------:R-:W2:Y:S08]  /*48e0*/  LDC.64 R10, c[0x0][0xb18] ;  /* 0x0002c600ff0a7b82 */ /* 0x000eb00000000a00 */
[----:B-1----:R-:W1:Y:S08]  /*48f0*/  @!P1 LDC R0, c[0x0][0xb20] ;  /* 0x0002c800ff009b82 */ /* 0x002e700000000800 */
[----:B------:R-:W4:Y:S01]  /*4900*/  @!P1 LDC R3, c[0x0][0xb0c] ;  /* 0x0002c300ff039b82 */ /* 0x000f220000000800 */
[----:B-----5:R-:W-:Y:S05]  /*4910*/  @!P1 IMAD.HI.U32 R14, R13, R14, RZ ;  /* 0x0000000e0d0e9227 */ /* 0x020fea00078e00ff */
[----:B------:R-:W-:Y:S01]  /*4920*/  @!P1 SHF.R.U32.HI R14, RZ, R15, R14 ;  /* 0x0000000fff0e9219 */ /* 0x000fe2000001160e */
[----:B--2---:R-:W-:Y:S01]  /*4930*/  @!P1 IMAD.HI.U32 R11, R8, R11, RZ ;  /* 0x0000000b080b9227 */ /* 0x004fe200078e00ff */
[----:B------:R-:W-:Y:S04]  /*4940*/  @!P1 ISETP.NE.AND P0, PT, R10, 0x1, PT ;  /* 0x000000010a00980c */ /* 0x000fe80003f05270 */
[----:B-1----:R-:W-:Y:S02]  /*4950*/  @!P1 SHF.R.U32.HI R9, RZ, R0, R11 ;  /* 0x00000000ff099219 */ /* 0x002fe4000001160b */
[----:B----4-:R-:W-:Y:S02]  /*4960*/  @!P1 ISETP.NE.AND P2, PT, R3, 0x1, PT ;  /* 0x000000010300980c */ /* 0x010fe40003f45270 */
[----:B------:R-:W-:Y:S02]  /*4970*/  @!P1 SEL R9, R8, R9, !P0 ;  /* 0x0000000908099207 */ /* 0x000fe40004000000 */
[----:B------:R-:W-:Y:S02]  /*4980*/  ELECT P0, URZ, PT ;  /* 0x0000000000ff782f */ /* 0x000fe40003800000 */
[----:B------:R-:W-:Y:S05]  /*4990*/  @!P1 SEL R14, R13, R14, !P2 ;  /* 0x0000000e0d0e9207 */ /* 0x000fea0005000000 */
[----:B------:R-:W-:Y:S02]  /*49a0*/  @!P1 IMAD.IADD R0, R9, 0x1, -R14 ;  /* 0x0000000109009824 */ /* 0x000fe400078e0a0e */
[----:B------:R-:W-:Y:S02]  /*49b0*/  @!P1 IMAD.IADD R9, R14, 0x1, -R9 ;  /* 0x000000010e099824 */ /* 0x000fe400078e0a09 */
[----:B------:R-:W-:Y:S02]  /*49c0*/  @!P1 IMAD R13, R0, R3, R13 ;  /* 0x00000003000d9224 */ /* 0x000fe400078e020d */
[----:B------:R-:W-:Y:S01]  /*49d0*/  @!P1 IMAD R8, R9, R10, R8 ;  /* 0x0000000a09089224 */ /* 0x000fe200078e0208 */
[----:B---3--:R-:W-:Y:S06]  /*49e0*/  @!P4 BRA `(.L_x_88) ;  /* 0x0000003000e4c947 */ /* 0x008fec0003800000 */
.L_x_165:
[----:B------:R-:W-:Y:S01]  /*49f0*/  PLOP3.LUT P5, PT, P5, P0, PT, 0xf2, 0x2f ;  /* 0x00000000002f781c */ /* 0x000fe20002fa1e72 */
[----:B------:R-:W-:Y:S01]  /*4a00*/  UMOV UR14, 0x0 ;  /* 0x00000000000e7882 */ /* 0x000fe20000000000 */
[----:B------:R-:W-:Y:S01]  /*4a10*/  LOP3.LUT R30, R30, 0x1, RZ, 0x3c, !PT ;  /* 0x000000011e1e7812 */ /* 0x000fe200078e3cff */
[----:B------:R-:W-:Y:S01]  /*4a20*/  UMOV UR15, 0x10000000 ;  /* 0x10000000000f7882 */ /* 0x000fe20000000000 */
[----:B------:R-:W-:Y:S01]  /*4a30*/  UMOV UR12, UR36 ;  /* 0x00000024000c7c82 */ /* 0x000fe20008000000 */
[----:B------:R-:W-:Y:S08]  /*4a40*/  @P3 R2UR UR36, R27 ;  /* 0x000000001b2432ca */ /* 0x000ff000000e0000 */
[----:B-1----:R-:W-:Y:S01]  /*4a50*/  @!P5 IADD3 R3, P0, PT, R32, 0x580, RZ ;  /* 0x000005802003d810 */ /* 0x002fe20007f1e0ff */
[----:B------:R-:W-:Y:S01]  /*4a60*/  @!P5 IMAD.SHL.U32 R155, R155, 0x40, RZ ;  /* 0x000000409b9bd824 */ /* 0x000fe200078e00ff */
[----:B------:R-:W-:Y:S01]  /*4a70*/  VOTEU.ALL UP1, P5 ;  /* 0x0000000000ff7886 */ /* 0x000fe20002820000 */
[----:B------:R-:W-:Y:S01]  /*4a80*/  @!P5 IMAD.SHL.U32 R165, R165, 0x80, RZ ;  /* 0x00000080a5a5d824 */ /* 0x000fe200078e00ff */
[----:B------:R-:W-:Y:S01]  /*4a90*/  @!P5 R2UR UR8, R3 ;  /* 0x000000000308d2ca */ /* 0x000fe200000e0000 */
[----:B------:R-:W-:Y:S01]  /*4aa0*/  @!P5 IMAD.X R0, RZ, RZ, R33, P0 ;  /* 0x000000ffff00d224 */ /* 0x000fe200000e0621 */
[----:B------:R-:W-:Y:S01]  /*4ab0*/  @!P5 R2UR UR10, R155 ;  /* 0x000000009b0ad2ca */ /* 0x000fe200000e0000 */
[----:B------:R-:W-:Y:S01]  /*4ac0*/  @!UP1 UIADD3 UR9, UPT, UPT, UR6, 0x110, URZ ;  /* 0x0000011006099890 */ /* 0x000fe2000fffe0ff */
[----:B------:R-:W-:Y:S01]  /*4ad0*/  @!P5 R2UR UR11, R165 ;  /* 0x00000000a50bd2ca */ /* 0x000fe200000e0000 */
[----:B------:R-:W-:Y:S01]  /*4ae0*/  IMAD.IADD R155, R8, 0x1, R143 ;  /* 0x00000001089b7824 */ /* 0x000fe200078e028f */
[----:B------:R-:W-:Y:S01]  /*4af0*/  @!P5 R2UR UR7, R0 ;  /* 0x000000000007d2ca */ /* 0x000fe200000e0000 */
[----:B------:R-:W-:Y:S01]  /*4b00*/  IMAD.IADD R165, R13, 0x1, R154 ;  /* 0x000000010da57824 */ /* 0x000fe200078e029a */
[C---:B------:R-:W-:Y:S04]  /*4b10*/  ISETP.NE.AND P0, PT, R29.reuse, 0x2, PT ;  /* 0x000000021d00780c */ /* 0x040fe80003f05270 */
[----:B------:R-:W-:Y:S01]  /*4b20*/  SEL R3, RZ, 0x1, P0 ;  /* 0x00000001ff037807 */ /* 0x000fe20000000000 */
[----:B------:R-:W-:Y:S01]  /*4b30*/  IMAD.U32 R10, RZ, RZ, UR8 ;  /* 0x00000008ff0a7e24 */ /* 0x000fe2000f8e00ff */
[----:B------:R-:W-:Y:S01]  /*4b40*/  @!UP1 UIADD3 UR8, UPT, UPT, UR6, 0x200, URZ ;  /* 0x0000020006089890 */ /* 0x000fe2000fffe0ff */
[----:B------:R-:W-:Y:S01]  /*4b50*/  SEL R29, R29, RZ, P0 ;  /* 0x000000ff1d1d7207 */ /* 0x000fe20000000000 */
[----:B------:R-:W-:Y:S01]  /*4b60*/  VOTEU.ALL UP1, P5 ;  /* 0x0000000000ff7886 */ /* 0x000fe20002820000 */
[----:B------:R-:W-:Y:S02]  /*4b70*/  LOP3.LUT R28, R28, R3, RZ, 0x3c, !PT ;  /* 0x000000031c1c7212 */ /* 0x000fe400078e3cff */
[----:B------:R-:W-:Y:S01]  /*4b80*/  IMAD.U32 R11, RZ, RZ, UR7 ;  /* 0x00000007ff0b7e24 */ /* 0x000fe2000f8e00ff */
[----:B------:R-:W-:Y:S04]  /*4b90*/  @!P5 R2UR UR16, R10 ;  /* 0x000000000a10d2ca */ /* 0x000fe800000e0000 */
[----:B------:R-:W-:Y:S11]  /*4ba0*/  @!P5 R2UR UR17, R11 ;  /* 0x000000000b11d2ca */ /* 0x000ff600000e0000 */
[----:B------:R-:W-:Y:S02]  /*4bb0*/  @!UPT UIADD3 URZ, UPT, UPT, URZ, URZ, URZ ;  /* 0x000000fffffff290 */ /* 0x000fe4000fffe0ff */
[----:B------:R3:W-:Y:S01]  /*4bc0*/  @!UP1 UTMALDG.3D [UR8], [UR16], desc[UR14] ;  /* 0x00000e08100095b4 */ /* 0x0007e20008011000 */
[----:B------:R3:W-:Y:S01]  /*4bd0*/  @!P5 SYNCS.ARRIVE.TRANS64.RED.A0TR RZ, [UR6+0x110], R25 ;  /* 0x00011019ffffd9a7 */ /* 0x0007e20008300406 */
[----:B------:R-:W-:Y:S01]  /*4be0*/  UPLOP3.LUT UP1, UPT, UPT, UPT, UPT, 0x80, 0x8 ;  /* 0x000000000008789c */ /* 0x000fe20003f2f070 */
[----:B------:R-:W-:Y:S01]  /*4bf0*/  SYNCS.ARRIVE.TRANS64.RED.A1T0 RZ, [UR37], RZ ;  /* 0x000000ffffff79a7 */ /* 0x000fe20008100425 */
[----:B------:R-:W-:Y:S09]  /*4c00*/  @P3 BRA `(.L_x_89) ;  /* 0xfffffff400b43947 */ /* 0x000ff2000383ffff */
[----:B------:R-:W-:Y:S07]  /*4c10*/  MOV R0, UR6 ;  /* 0x0000000600007c02 */ /* 0x000fee0008000f00 */
.L_x_90:
[----:B-1----:R-:W-:-:S04]  /*4c20*/  SHF.L.U32 R3, R30, 0x1f, RZ ;  /* 0x0000001f1e037819 */ /* 0x002fc800000006ff */
[----:B------:R1:W2:Y:S03]  /*4c30*/  SYNCS.PHASECHK.TRANS64.TRYWAIT P0, [R0+URZ+0x118], R3 ;  /* 0x00011803000075a7 */ /* 0x0002a600080011ff */
[----:B--2---:R-:W-:Y:S05]  /*4c40*/  @!P0 NANOSLEEP.SYNCS 0x989680 ;  /* 0x009896800000895d */ /* 0x004fea0003900000 */
[----:B------:R-:W2:Y:S02]  /*4c50*/  @!P0 SYNCS.PHASECHK.TRANS64 P0, [R0+URZ+0x118], R3 ;  /* 0x00011803000085a7 */ /* 0x000ea400080010ff */
[----:B--23--:R-:W-:Y:S05]  /*4c60*/  @P0 EXIT ;  /* 0x000000000000094d */ /* 0x00cfea0003800000 */
[----:B------:R-:W-:Y:S05]  /*4c70*/  BRA `(.L_x_90) ;  /* 0xfffffffc00e87947 */ /* 0x000fea000383ffff */
.L_x_81:
[----:B------:R-:W-:-:S06]  /*4c80*/  UISETP.GE.AND UP1, UPT, UR8, 0x4, UPT ;  /* 0x000000040800788c */ /* 0x000fcc000bf26270 */
[----:B------:R-:W-:-:S13]  /*4c90*/  PLOP3.LUT P0, PT, PT, PT, UP1, 0x80, 0x8 ;  /* 0x000000000008781c */ /* 0x000fda0003f0f018 */
[----:B------:R-:W-:Y:S05]  /*4ca0*/  @!P0 EXIT ;  /* 0x000000000000894d */ /* 0x000fea0003800000 */
[----:B------:R-:W-:Y:S01]  /*4cb0*/  BAR.SYNC.DEFER_BLOCKING 0x6, 0xa0 ;  /* 0x0182800000007b1d */ /* 0x000fe20000010000 */
[C---:B------:R-:W-:Y:S02]  /*4cc0*/  IMAD.SHL.U32 R3, R166.reuse, 0x40, RZ ;  /* 0x00000040a6037824 */ /* 0x040fe400078e00ff */
[----:B------:R-:W-:Y:S02]  /*4cd0*/  HFMA2 R76, -RZ, RZ, 0, 0 ;  /* 0x00000000ff4c7431 */ /* 0x000fe400000001ff */
[C---:B------:R-:W-:Y:S01]  /*4ce0*/  IMAD.SHL.U32 R168, R166.reuse, 0x8, RZ ;  /* 0x00000008a6a87824 */ /* 0x040fe200078e00ff */
[----:B------:R-:W-:Y:S01]  /*4cf0*/  CS2R R174, SRZ ;  /* 0x0000000000ae7805 */ /* 0x000fe2000001ff00 */
[----:B------:R-:W-:Y:S01]  /*4d00*/  IMAD.U32 R79, R166, 0x10000, RZ ;  /* 0x00010000a64f7824 */ /* 0x000fe200078e00ff */
[----:B------:R-:W-:Y:S01]  /*4d10*/  UMOV UR43, 0x400 ;  /* 0x00000400002b7882 */ /* 0x000fe20000000000 */
[----:B------:R-:W-:Y:S01]  /*4d20*/  LOP3.LUT R5, R3, 0x180, RZ, 0xc0, !PT ;  /* 0x0000018003057812 */ /* 0x000fe200078ec0ff */
[----:B------:R-:W-:Y:S01]  /*4d30*/  ULEA UR43, UR37, UR43, 0x18 ;  /* 0x0000002b252b7291 */ /* 0x000fe2000f8ec0ff */
[----:B------:R-:W1:Y:S01]  /*4d40*/  LDC R167, c[0x0][0x370] ;  /* 0x0000dc00ffa77b82 */ /* 0x000e620000000800 */
[----:B------:R-:W-:Y:S01]  /*4d50*/  LOP3.LUT R79, R79, 0x600000, RZ, 0xc0, !PT ;  /* 0x006000004f4f7812 */ /* 0x000fe200078ec0ff */
[----:B------:R-:W-:Y:S01]  /*4d60*/  IMAD.MOV.U32 R181, RZ, RZ, RZ ;  /* 0x000000ffffb57224 */ /* 0x000fe200078e00ff */
[----:B------:R-:W-:Y:S01]  /*4d70*/  LOP3.LUT R168, R5, 0x30, R168, 0xf8, !PT ;  /* 0x0000003005a87812 */ /* 0x000fe200078ef8a8 */
[----:B------:R-:W-:Y:S01]  /*4d80*/  UIADD3 UR4, UPT, UPT, UR43, 0x2200, URZ ;  /* 0x000022002b047890 */ /* 0x000fe2000fffe0ff */
[----:B------:R-:W-:Y:S01]  /*4d90*/  IMAD.MOV.U32 R173, RZ, RZ, RZ ;  /* 0x000000ffffad7224 */ /* 0x000fe200078e00ff */
[----:B------:R-:W2:Y:S01]  /*4da0*/  LDCU.64 UR46, c[0x0][0x348] ;  /* 0x00006900ff2e77ac */ /* 0x000ea20008000a00 */
[----:B------:R-:W-:Y:S01]  /*4db0*/  LOP3.LUT R168, R168, 0x1e40, R3, 0xf8, !PT ;  /* 0x00001e40a8a87812 */ /* 0x000fe200078ef803 */
[----:B------:R-:W4:Y:S01]  /*4dc0*/  LDC R74, c[0x0][0xb0c] ;  /* 0x0002c300ff4a7b82 */ /* 0x000f220000000800 */
[----:B------:R-:W-:Y:S01]  /*4dd0*/  IMAD.SHL.U32 R3, R166, 0x10, RZ ;  /* 0x00000010a6037824 */ /* 0x000fe200078e00ff */
[----:B------:R-:W-:Y:S01]  /*4de0*/  MOV R179, UR4 ;  /* 0x0000000400b37c02 */ /* 0x000fe20008000f00 */
[----:B------:R-:W1:Y:S03]  /*4df0*/  LDCU.64 UR38, c[0x0][0x888] ;  /* 0x00011100ff2677ac */ /* 0x000e660008000a00 */
[C---:B------:R-:W-:Y:S01]  /*4e00*/  LOP3.LUT R5, R3.reuse, 0x20, RZ, 0xc0, !PT ;  /* 0x0000002003057812 */ /* 0x040fe200078ec0ff */
[----:B------:R-:W3:Y:S01]  /*4e10*/  LDS R0, [UR43+0x1e0] ;  /* 0x0001e02bff007984 */ /* 0x000ee20008000800 */
[----:B------:R-:W1:Y:S01]  /*4e20*/  LDC R170, c[0x0][0xb20] ;  /* 0x0002c800ffaa7b82 */ /* 0x000e620000000800 */
[----:B------:R-:W-:Y:S01]  /*4e30*/  LOP3.LUT R3, R3, 0x40, RZ, 0xc0, !PT ;  /* 0x0000004003037812 */ /* 0x000fe200078ec0ff */
[----:B------:R-:W-:-:S06]  /*4e40*/  UIADD3 UR42, UPT, UPT, UR43, 0x200, URZ ;  /* 0x000002002b2a7890 */ /* 0x000fcc000fffe0ff */
[----:B------:R-:W1:Y:S08]  /*4e50*/  LDC R73, c[0x0][0xb30] ;  /* 0x0002cc00ff497b82 */ /* 0x000e700000000800 */
[----:B------:R-:W1:Y:S08]  /*4e60*/  LDC.64 R152, c[0x0][0xb10] ;  /* 0x0002c400ff987b82 */ /* 0x000e700000000a00 */
[----:B------:R-:W1:Y:S08]  /*4e70*/  LDC.64 R70, c[0x0][0xb18] ;  /* 0x0002c600ff467b82 */ /* 0x000e700000000a00 */
[----:B------:R-:W1:Y:S01]  /*4e80*/  LDC.64 R148, c[0x0][0x888] ;  /* 0x00022200ff947b82 */ /* 0x000e620000000a00 */
[----:B---3--:R-:W-:-:S07]  /*4e90*/  IMAD.IADD R79, R0, 0x1, R79 ;  /* 0x00000001004f7824 */ /* 0x008fce00078e024f */
[----:B------:R-:W3:Y:S01]  /*4ea0*/  LDC.64 R68, c[0x0][0xb28] ;  /* 0x0002ca00ff447b82 */ /* 0x000ee20000000a00 */
[----:B------:R-:W-:-:S05]  /*4eb0*/  VIADD R0, R168, UR43 ;  /* 0x0000002ba8007c36 */ /* 0x000fca0008000000 */
[--C-:B------:R-:W-:Y:S02]  /*4ec0*/  IADD3 R178, PT, PT, -R5, 0x200, R0.reuse ;  /* 0x0000020005b27810 */ /* 0x100fe40007ffe100 */
[----:B------:R-:W1:Y:S01]  /*4ed0*/  LDC.64 R150, c[0x0][0x890] ;  /* 0x00022400ff967b82 */ /* 0x000e620000000a00 */
[----:B------:R-:W-:Y:S02]  /*4ee0*/  IADD3 R177, PT, PT, -R3, 0x200, R0 ;  /* 0x0000020003b17810 */ /* 0x000fe40007ffe100 */
[----:B------:R-:W-:-:S05]  /*4ef0*/  IMAD.IADD R176, R178, 0x1, -R3 ;  /* 0x00000001b2b07824 */ /* 0x000fca00078e0a03 */
[----:B------:R-:W1:Y:S08]  /*4f00*/  LDC.64 R146, c[0x0][0x8b0] ;  /* 0x00022c00ff927b82 */ /* 0x000e700000000a00 */
[----:B------:R-:W1:Y:S08]  /*4f10*/  LDC.64 R144, c[0x0][0x8a8] ;  /* 0x00022a00ff907b82 */ /* 0x000e700000000a00 */
[----:B--2-4-:R-:W1:Y:S02]  /*4f20*/  LDC R172, c[0x0][0x374] ;  /* 0x0000dd00ffac7b82 */ /* 0x014e640000000800 */
.L_x_108:
[C---:B------:R-:W-:Y:S02]  /*4f30*/  LEA R0, R181.reuse, UR43, 0x3 ;  /* 0x0000002bb5007c11 */ /* 0x040fe4000f8e18ff */
[----:B------:R-:W-:Y:S02]  /*4f40*/  SHF.L.U32 R3, R174, 0x1f, RZ ;  /* 0x0000001fae037819 */ /* 0x000fe400000006ff */
[----:B------:R-:W-:Y:S02]  /*4f50*/  LEA R16, R181, UR43, 0x4 ;  /* 0x0000002bb5107c11 */ /* 0x000fe4000f8e20ff */
[----:B--2---:R-:W2:Y:S02]  /*4f60*/  SYNCS.PHASECHK.TRANS64.TRYWAIT P0, [R0+URZ+0x130], R3 ;  /* 0x00013003000075a7 */ /* 0x004ea400080011ff */
[----:B-12---:R-:W-:Y:S05]  /*4f70*/  @!P0 BRA `(.L_x_91) ;  /* 0x0000002c00988947 */ /* 0x006fea0003800000 */
.L_x_166:
[----:B------:R-:W4:Y:S01]  /*4f80*/  LDC.64 R12, c[0x0][0xb10] ;  /* 0x0002c400ff0c7b82 */ /* 0x000f220000000a00 */
[----:B------:R-:W3:Y:S01]  /*4f90*/  LDS.128 R16, [R16+0x1c0] ;  /* 0x0001c00010107984 */ /* 0x000ee20000000c00 */
[----:B-1----:R-:W-:Y:S01]  /*4fa0*/  ISETP.NE.AND P1, PT, R73, 0x1, PT ;  /* 0x000000014900780c */ /* 0x002fe20003f25270 */
[----:B--2---:R-:W-:Y:S01]  /*4fb0*/  VIADD R0, R0, 0x140 ;  /* 0x0000014000007836 */ /* 0x004fe20000000000 */
[----:B------:R-:W-:Y:S04]  /*4fc0*/  ISETP.GE.AND P0, PT, R72, 0x1, PT ;  /* 0x000000014800780c */ /* 0x000fe80003f06270 */
[----:B------:R-:W1:Y:S01]  /*4fd0*/  LDC.64 R10, c[0x0][0xb18] ;  /* 0x0002c600ff0a7b82 */ /* 0x000e620000000a00 */
[----:B------:R-:W-:Y:S01]  /*4fe0*/  PRMT R0, RZ, 0x654, R0 ;  /* 0x00000654ff007816 */ /* 0x000fe20000000000 */
[----:B------:R-:W-:Y:S01]  /*4ff0*/  @!PT LDS RZ, [RZ] ;  /* 0x00000000fffff984 */ /* 0x000fe20000000800 */
[----:B------:R-:W-:Y:S01]  /*5000*/  @!PT LDS RZ, [RZ] ;  /* 0x00000000fffff984 */ /* 0x000fe20000000800 */
[----:B------:R-:W-:Y:S01]  /*5010*/  @!PT LDS RZ, [RZ] ;  /* 0x00000000fffff984 */ /* 0x000fe20000000800 */
[----:B------:R-:W-:Y:S01]  /*5020*/  @!PT LDS RZ, [RZ] ;  /* 0x00000000fffff984 */ /* 0x000fe20000000800 */
[----:B------:R2:W-:Y:S06]  /*5030*/  MEMBAR.ALL.CTA ;  /* 0x0000000000007992 */ /* 0x0005ec0000008000 */
[----:B--2---:R-:W2:Y:S01]  /*5040*/  FENCE.VIEW.ASYNC.S ;  /* 0x00000000000073c6 */ /* 0x004ea20000000000 */
[----:B------:R-:W1:Y:S08]  /*5050*/  @!P1 LDC R14, c[0x0][0xb20] ;  /* 0x0002c800ff0e9b82 */ /* 0x000e700000000800 */
[----:B------:R-:W1:Y:S01]  /*5060*/  @!P1 LDC R9, c[0x0][0xb0c] ;  /* 0x0002c300ff099b82 */ /* 0x000e620000000800 */
[----:B--2---:R2:W-:Y:S01]  /*5070*/  SYNCS.ARRIVE.TRANS64.RED.A1T0 RZ, [R0+URZ], RZ ;  /* 0x000000ff00ff79a7 */ /* 0x0045e200081004ff */
[----:B---3--:R-:W-:Y:S04]  /*5080*/  LOP3.LUT P4, RZ, R18, 0x1, RZ, 0xc0, !PT ;  /* 0x0000000112ff7812 */ /* 0x008fe8000788c0ff */
[----:B------:R-:W-:Y:S09]  /*5090*/  P2R R180, PR, RZ, 0x10 ;  /* 0x00000010ffb47803 */ /* 0x000ff20000000000 */
[----:B------:R-:W-:Y:S02]  /*50a0*/  @P4 MOV R77, R16 ;  /* 0x00000010004d4202 */ /* 0x000fe40000000f00 */
[----:B------:R-:W-:Y:S01]  /*50b0*/  @P4 LOP3.LUT R75, R17, 0xffff, RZ, 0xc0, !PT ;  /* 0x0000ffff114b4812 */ /* 0x000fe200078ec0ff */
[----:B--2-4-:R-:W-:Y:S06]  /*50c0*/  @!P0 BRA `(.L_x_92) ;  /* 0x0000000000a48947 */ /* 0x014fec0003800000 */
[----:B------:R-:W-:Y:S01]  /*50d0*/  IMAD.HI.U32 R21, R172, R71, RZ ;  /* 0x00000047ac157227 */ /* 0x000fe200078e00ff */
[----:B------:R-:W-:Y:S02]  /*50e0*/  ISETP.NE.AND P0, PT, R70, 0x1, PT ;  /* 0x000000014600780c */ /* 0x000fe40003f05270 */
[----:B------:R-:W-:Y:S01]  /*50f0*/  ISETP.NE.AND P2, PT, R72, 0x1, PT ;  /* 0x000000014800780c */ /* 0x000fe20003f45270 */
[----:B------:R-:W-:Y:S01]  /*5100*/  IMAD.HI.U32 R20, R167, R152, RZ ;  /* 0x00000098a7147227 */ /* 0x000fe200078e00ff */
[----:B------:R-:W-:Y:S02]  /*5110*/  SHF.R.U32.HI R21, RZ, R170, R21 ;  /* 0x000000aaff157219 */ /* 0x000fe40000011615 */
[----:B------:R-:W-:Y:S01]  /*5120*/  ISETP.NE.AND P3, PT, R74, 0x1, PT ;  /* 0x000000014a00780c */ /* 0x000fe20003f65270 */
[----:B------:R-:W-:Y:S01]  /*5130*/  IMAD.HI.U32 R24, R77, R152, RZ ;  /* 0x000000984d187227 */ /* 0x000fe200078e00ff */
[----:B------:R-:W-:Y:S02]  /*5140*/  SHF.R.U32.HI R20, RZ, R153, R20 ;  /* 0x00000099ff147219 */ /* 0x000fe40000011614 */
[----:B------:R-:W-:Y:S01]  /*5150*/  SEL R3, R172, R21, !P0 ;  /* 0x00000015ac037207 */ /* 0x000fe20004000000 */
[----:B------:R-:W-:Y:S01]  /*5160*/  IMAD.HI.U32 R21, R75, R71, RZ ;  /* 0x000000474b157227 */ /* 0x000fe200078e00ff */
[----:B------:R-:W-:Y:S02]  /*5170*/  SEL R7, R167, R20, !P3 ;  /* 0x00000014a7077207 */ /* 0x000fe40005800000 */
[----:B------:R-:W-:Y:S01]  /*5180*/  SHF.R.U32.HI R24, RZ, R153, R24 ;  /* 0x00000099ff187219 */ /* 0x000fe20000011618 */
[-C--:B------:R-:W-:Y:S04]  /*5190*/  IMAD.HI.U32 R20, R3, R68.reuse, RZ ;  /* 0x0000004403147227 */ /* 0x080fe800078e00ff */
[----:B------:R-:W-:Y:S01]  /*51a0*/  IMAD.HI.U32 R22, R7, R68, RZ ;  /* 0x0000004407167227 */ /* 0x000fe200078e00ff */
[-C--:B------:R-:W-:Y:S02]  /*51b0*/  @P2 SHF.R.U32.HI R3, RZ, R69.reuse, R20 ;  /* 0x00000045ff032219 */ /* 0x080fe40000011614 */
[----:B------:R-:W-:Y:S02]  /*51c0*/  SHF.R.U32.HI R20, RZ, R170, R21 ;  /* 0x000000aaff147219 */ /* 0x000fe40000011615 */
[----:B------:R-:W-:Y:S01]  /*51d0*/  @P2 SHF.R.U32.HI R7, RZ, R69, R22 ;  /* 0x00000045ff072219 */ /* 0x000fe20000011616 */
[C---:B------:R-:W-:Y:S01]  /*51e0*/  IMAD R2, R72.reuse, R3, RZ ;  /* 0x0000000348027224 */ /* 0x040fe200078e02ff */
[----:B------:R-:W-:Y:S02]  /*51f0*/  SEL R5, R75, R20, !P0 ;  /* 0x000000144b057207 */ /* 0x000fe40004000000 */
[----:B------:R-:W-:Y:S01]  /*5200*/  SEL R3, R77, R24, !P3 ;  /* 0x000000184d037207 */ /* 0x000fe20005800000 */
[----:B------:R-:W-:Y:S01]  /*5210*/  IMAD R4, R72, R7, RZ ;  /* 0x0000000748047224 */ /* 0x000fe200078e02ff */
[C---:B------:R-:W-:Y:S01]  /*5220*/  ISETP.GE.AND P0, PT, R5.reuse, R2, PT ;  /* 0x000000020500720c */ /* 0x040fe20003f06270 */
[----:B------:R-:W-:Y:S03]  /*5230*/  IMAD.HI.U32 R6, R5, R68, RZ ;  /* 0x0000004405067227 */ /* 0x000fe600078e00ff */
[----:B------:R-:W-:Y:S01]  /*5240*/  ISETP.GE.OR P0, PT, R3, R4, P0 ;  /* 0x000000040300720c */ /* 0x000fe20000706670 */
[----:B------:R-:W-:Y:S01]  /*5250*/  IMAD.MOV R4, RZ, RZ, -R3 ;  /* 0x000000ffff047224 */ /* 0x000fe200078e0a03 */
[-C--:B------:R-:W-:Y:S03]  /*5260*/  SHF.R.U32.HI R6, RZ, R69.reuse, R6 ;  /* 0x00000045ff067219 */ /* 0x080fe60000011606 */
[----:B------:R-:W-:Y:S01]  /*5270*/  IMAD R77, R74, R4, R77 ;  /* 0x000000044a4d7224 */ /* 0x000fe200078e024d */
[----:B------:R-:W-:Y:S05]  /*5280*/  SEL R15, R5, R6, !P2 ;  /* 0x00000006050f7207 */ /* 0x000fea0005000000 */
[----:B------:R-:W-:Y:S02]  /*5290*/  IMAD.MOV R6, RZ, RZ, -R15 ;  /* 0x000000ffff067224 */ /* 0x000fe400078e0a0f */
[C---:B------:R-:W-:Y:S04]  /*52a0*/  @!P0 IMAD.HI.U32 R2, R3.reuse, R68, RZ ;  /* 0x0000004403028227 */ /* 0x040fe800078e00ff */
[----:B------:R-:W-:Y:S01]  /*52b0*/  IMAD R6, R72, R6, R5 ;  /* 0x0000000648067224 */ /* 0x000fe200078e0205 */
[----:B------:R-:W-:Y:S04]  /*52c0*/  @!P0 SHF.R.U32.HI R2, RZ, R69, R2 ;  /* 0x00000045ff028219 */ /* 0x000fe80000011602 */
[----:B------:R-:W-:Y:S02]  /*52d0*/  @!P0 SEL R0, R3, R2, !P2 ;  /* 0x0000000203008207 */ /* 0x000fe40005000000 */
[----:B------:R-:W-:Y:S02]  /*52e0*/  IADD3 R2, PT, PT, -R5, RZ, RZ ;  /* 0x000000ff05027210 */ /* 0x000fe40007ffe1ff */
[----:B------:R-:W-:Y:S01]  /*52f0*/  @!P0 IADD3 R8, PT, PT, R15, -R0, RZ ;  /* 0x800000000f088210 */ /* 0x000fe20007ffe0ff */
[----:B------:R-:W-:Y:S02]  /*5300*/  @!P0 IMAD R0, R7, R6, R0 ;  /* 0x0000000607008224 */ /* 0x000fe400078e0200 */
[----:B------:R-:W-:Y:S02]  /*5310*/  IMAD R75, R70, R2, R75 ;  /* 0x00000002464b7224 */ /* 0x000fe400078e024b */
[----:B------:R-:W-:Y:S02]  /*5320*/  @!P0 IMAD R5, R8, R72, R3 ;  /* 0x0000004808058224 */ /* 0x000fe400078e0203 */
[----:B------:R-:W-:Y:S04]  /*5330*/  @!P0 IMAD.MOV.U32 R3, RZ, RZ, R0 ;  /* 0x000000ffff038224 */ /* 0x000fe800078e0000 */
[----:B------:R-:W-:Y:S02]  /*5340*/  IMAD R77, R3, R74, R77 ;  /* 0x0000004a034d7224 */ /* 0x000fe400078e024d */
[----:B------:R-:W-:Y:S07]  /*5350*/  IMAD R75, R5, R70, R75 ;  /* 0x00000046054b7224 */ /* 0x000fee00078e024b */
.L_x_92:
[----:B------:R-:W-:Y:S01]  /*5360*/  @!P1 IMAD.HI.U32 R0, R77, R12, RZ ;  /* 0x0000000c4d009227 */ /* 0x000fe200078e00ff */
[----:B-1----:R-:W-:Y:S01]  /*5370*/  @!P1 ISETP.NE.AND P0, PT, R10, 0x1, PT ;  /* 0x000000010a00980c */ /* 0x002fe20003f05270 */
[----:B------:R-:W-:Y:S01]  /*5380*/  ULOP3.LUT UP0, URZ, UR42, 0x1b0, URZ, 0xc0, !UPT ;  /* 0x000001b02aff7892 */ /* 0x000fe2000f80c0ff */
[----:B------:R-:W-:Y:S01]  /*5390*/  @!P1 ISETP.NE.AND P2, PT, R9, 0x1, PT ;  /* 0x000000010900980c */ /* 0x000fe20003f45270 */
[----:B------:R-:W-:Y:S01]  /*53a0*/  @!P1 IMAD.HI.U32 R3, R75, R11, RZ ;  /* 0x0000000b4b039227 */ /* 0x000fe200078e00ff */
[----:B------:R-:W-:Y:S02]  /*53b0*/  @!P1 SHF.R.U32.HI R0, RZ, R13, R0 ;  /* 0x0000000dff009219 */ /* 0x000fe40000011600 */
[----:B------:R-:W-:Y:S01]  /*53c0*/  @P4 SHF.R.U32.HI R171, RZ, 0x10, R17 ;  /* 0x00000010ffab4819 */ /* 0x000fe20000011611 */
[----:B------:R-:W-:Y:S01]  /*53d0*/  VIADD R181, R181, 0x1 ;  /* 0x00000001b5b57836 */ /* 0x000fe20000000000 */
[----:B------:R-:W-:Y:S02]  /*53e0*/  @!P1 SHF.R.U32.HI R2, RZ, R14, R3 ;  /* 0x0000000eff029219 */ /* 0x000fe40000011603 */
[----:B------:R-:W-:Y:S02]  /*53f0*/  @!P1 SEL R3, R77, R0, !P2 ;  /* 0x000000004d039207 */ /* 0x000fe40005000000 */
[----:B------:R-:W-:Y:S05]  /*5400*/  @!P1 SEL R2, R75, R2, !P0 ;  /* 0x000000024b029207 */ /* 0x000fea0004000000 */
[----:B------:R-:W-:Y:S02]  /*5410*/  @!P1 IMAD.IADD R0, R2, 0x1, -R3 ;  /* 0x0000000102009824 */ /* 0x000fe400078e0a03 */
[----:B------:R-:W-:Y:S02]  /*5420*/  @!P1 IMAD.IADD R2, R3, 0x1, -R2 ;  /* 0x0000000103029824 */ /* 0x000fe400078e0a02 */
[----:B------:R-:W-:Y:S02]  /*5430*/  @!P1 IMAD R77, R0, R9, R77 ;  /* 0x00000009004d9224 */ /* 0x000fe400078e024d */
[----:B------:R-:W-:Y:S01]  /*5440*/  @!P1 IMAD R75, R2, R10, R75 ;  /* 0x0000000a024b9224 */ /* 0x000fe200078e024b */
[----:B------:R-:W-:Y:S06]  /*5450*/  BRA.U !UP0, `(.L_x_93) ;  /* 0x0000000108407547 */ /* 0x000fec000b800000 */
[----:B------:R-:W1:Y:S01]  /*5460*/  LDCU.64 UR8, c[0x4][0x80] ;  /* 0x01001000ff0877ac */ /* 0x000e620008000a00 */
[----:B------:R-:W-:Y:S01]  /*5470*/  MOV R3, 0x0 ;  /* 0x0000000000037802 */ /* 0x000fe20000000f00 */
[----:B------:R-:W-:Y:S02]  /*5480*/  HFMA2 R12, -RZ, RZ, 0, 5.9604644775390625e-08 ;  /* 0x00000001ff0c7431 */ /* 0x000fe400000001ff */
[----:B------:R-:W-:Y:S02]  /*5490*/  IMAD.MOV.U32 R8, RZ, RZ, 0x70 ;  /* 0x00000070ff087424 */ /* 0x000fe400078e00ff */
[----:B------:R-:W-:Y:S01]  /*54a0*/  IMAD.MOV.U32 R13, RZ, RZ, RZ ;  /* 0x000000ffff0d7224 */ /* 0x000fe200078e00ff */
[----:B------:R-:W2:Y:S01]  /*54b0*/  LDCU.64 UR6, c[0x4][0x88] ;  /* 0x01001100ff0677ac */ /* 0x000ea20008000a00 */
[----:B------:R-:W3:Y:S01]  /*54c0*/  LDC.64 R2, c[0x4][R3] ;  /* 0x0100000003027b82 */ /* 0x000ee20000000a00 */
[----:B------:R-:W4:Y:S01]  /*54d0*/  LDCU.64 UR4, c[0x4][0x8] ;  /* 0x01000100ff0477ac */ /* 0x000f220008000a00 */
[----:B-1----:R-:W-:Y:S01]  /*54e0*/  MOV R5, UR9 ;  /* 0x0000000900057c02 */ /* 0x002fe20008000f00 */
[----:B------:R-:W-:Y:S01]  /*54f0*/  IMAD.U32 R4, RZ, RZ, UR8 ;  /* 0x00000008ff047e24 */ /* 0x000fe2000f8e00ff */
[----:B--2---:R-:W-:Y:S01]  /*5500*/  MOV R7, UR7 ;  /* 0x0000000700077c02 */ /* 0x004fe20008000f00 */
[----:B------:R-:W-:Y:S01]  /*5510*/  IMAD.U32 R6, RZ, RZ, UR6 ;  /* 0x00000006ff067e24 */ /* 0x000fe2000f8e00ff */
[----:B----4-:R-:W-:Y:S01]  /*5520*/  MOV R11, UR5 ;  /* 0x00000005000b7c02 */ /* 0x010fe20008000f00 */
[----:B------:R-:W-:Y:S02]  /*5530*/  IMAD.U32 R10, RZ, RZ, UR4 ;  /* 0x00000004ff0a7e24 */ /* 0x000fe4000f8e00ff */
[----:B------:R-:W-:Y:S07]  /*5540*/  LEPC R20, `(.L_x_93) ;  /* 0x000000001014794e */ /* 0x000fee0000000000 */
[----:B---3-5:R-:W-:Y:S05]  /*5550*/  CALL.ABS.NOINC R2 ;  /* 0x0000000002007343 */ /* 0x028fea0003c00000 */
.L_x_93:
[----:B------:R-:W-:Y:S01]  /*5560*/  LOP3.LUT P0, RZ, R179, 0x1b0, RZ, 0xc0, !PT ;  /* 0x000001b0b3ff7812 */ /* 0x000fe2000780c0ff */
[----:B------:R-:W-:Y:S11]  /*5570*/  BSSY.RECONVERGENT B6, `(.L_x_94) ;  /* 0x0000013000067945 */ /* 0x000ff60003800200 */
[----:B------:R-:W-:Y:S01]  /*5580*/  @!UPT UIADD3 URZ, UPT, UPT, URZ, URZ, URZ ;  /* 0x000000fffffff290 */ /* 0x000fe2000fffe0ff */
[----:B------:R-:W-:Y:S05]  /*5590*/  @!P0 BRA `(.L_x_95) ;  /* 0x0000000000408947 */ /* 0x000fea0003800000 */
        /* <DEDUP_REMOVED lines=16> */
.L_x_95:
[----:B------:R-:W-:Y:S05]  /*56a0*/  BSYNC.RECONVERGENT B6 ;  /* 0x0000000000067941 */ /* 0x000fea0003800200 */
.L_x_94:
[----:B------:R-:W-:Y:S01]  /*56b0*/  ISETP.NE.U32.AND P3, PT, R150, RZ, PT ;  /* 0x000000ff9600720c */ /* 0x000fe20003f65070 */
[----:B------:R-:W-:Y:S01]  /*56c0*/  UISETP.NE.AND UP1, UPT, UR44, URZ, UPT ;  /* 0x000000ff2c00728c */ /* 0x000fe2000bf25270 */
[----:B------:R-:W-:Y:S02]  /*56d0*/  ISETP.NE.U32.AND P4, PT, R146, RZ, PT ;  /* 0x000000ff9200720c */ /* 0x000fe40003f85070 */
[----:B------:R-:W-:Y:S02]  /*56e0*/  ISETP.NE.AND.EX P3, PT, R151, RZ, PT, P3 ;  /* 0x000000ff9700720c */ /* 0x000fe40003f65330 */
[----:B------:R-:W-:Y:S02]  /*56f0*/  PLOP3.LUT P1, PT, PT, PT, PT, 0x8, 0x80 ;  /* 0x000000000080781c */ /* 0x000fe40003f2e170 */
[----:B------:R-:W-:Y:S02]  /*5700*/  PLOP3.LUT P0, PT, PT, PT, UP1, 0x80, 0x8 ;  /* 0x000000000008781c */ /* 0x000fe40003f0f018 */
[----:B------:R-:W-:Y:S02]  /*5710*/  ISETP.NE.AND.EX P4, PT, R147, RZ, PT, P4 ;  /* 0x000000ff9300720c */ /* 0x000fe40003f85340 */
[----:B------:R-:W1:Y:S09]  /*5720*/  @UP1 LDCU.64 UR4, c[0x0][0x888] ;  /* 0x00011100ff0417ac */ /* 0x000e720008000a00 */
[----:B------:R-:W-:Y:S01]  /*5730*/  @P0 PLOP3.LUT P1, PT, P3, PT, PT, 0x80, 0x8 ;  /* 0x000000000008081c */ /* 0x000fe20001f2f070 */
[----:B-1----:R-:W-:Y:S04]  /*5740*/  @UP1 UISETP.NE.U32.AND UP0, UPT, UR4, URZ, UPT ;  /* 0x000000ff0400128c */ /* 0x002fe8000bf05070 */
[----:B------:R-:W-:Y:S04]  /*5750*/  @UP1 UISETP.NE.AND.EX UP0, UPT, UR5, URZ, UPT, UP0 ;  /* 0x000000ff0500128c */ /* 0x000fe8000bf05300 */
[----:B------:R-:W-:Y:S01]  /*5760*/  @UP1 USEL UR4, URZ, 0xffffffff, UP0 ;  /* 0xffffffffff041887 */ /* 0x000fe20008000000 */
[----:B------:R-:W-:Y:S11]  /*5770*/  @!P3 BRA `(.L_x_96) ;  /* 0x00000000002cb947 */ /* 0x000ff60003800000 */
[----:B------:R-:W-:Y:S01]  /*5780*/  ISETP.NE.U32.AND P2, PT, R148, RZ, PT ;  /* 0x000000ff9400720c */ /* 0x000fe20003f45070 */
[----:B------:R-:W-:Y:S03]  /*5790*/  IMAD.MOV.U32 R164, RZ, RZ, 0x1 ;  /* 0x00000001ffa47424 */ /* 0x000fe600078e00ff */
[----:B------:R-:W-:Y:S11]  /*57a0*/  ISETP.NE.AND.EX P2, PT, R149, RZ, PT, P2 ;  /* 0x000000ff9500720c */ /* 0x000ff60003f45320 */
[----:B------:R-:W-:Y:S02]  /*57b0*/  @!UPT UIADD3 URZ, UPT, UPT, URZ, URZ, URZ ;  /* 0x000000fffffff290 */ /* 0x000fe4000fffe0ff */
[----:B------:R-:W1:Y:S01]  /*57c0*/  @P2 LDC.64 R2, c[0x0][0x888] ;  /* 0x00022200ff022b82 */ /* 0x000e620000000a00 */
[----:B------:R-:W-:Y:S04]  /*57d0*/  @P2 IMAD R0, R150, UR36, RZ ;  /* 0x0000002496002c24 */ /* 0x000fe8000f8e02ff */
[----:B-1----:R-:W-:Y:S04]  /*57e0*/  @P2 IMAD.WIDE R2, R0, 0x4, R2 ;  /* 0x0000000400022825 */ /* 0x002fe800078e0202 */
[----:B------:R-:W-:Y:S01]  /*57f0*/  HFMA2 R0, -RZ, RZ, 0, 5.9604644775390625e-08 ;  /* 0x00000001ff007431 */ /* 0x000fe200000001ff */
[----:B-----5:R1:W5:Y:S04]  /*5800*/  @P2 LDG.E R81, desc[UR40][R2.64] ;  /* 0x0000002802512981 */ /* 0x020368000c1e1900 */
[----:B------:R-:W-:Y:S01]  /*5810*/  @!P2 PRMT R164, R0, 0x7610, R164 ;  /* 0x0000761000a4a816 */ /* 0x000fe200000000a4 */
[----:B-1----:R-:W2:Y:S06]  /*5820*/  @!P2 LDC R81, c[0x0][0x880] ;  /* 0x00022000ff51ab82 */ /* 0x002eac0000000800 */
.L_x_96:
[----:B------:R-:W-:Y:S05]  /*5830*/  @!P4 BRA `(.L_x_97) ;  /* 0x000000000020c947 */ /* 0x000fea0003800000 */
[----:B------:R-:W-:Y:S04]  /*5840*/  ISETP.NE.U32.AND P2, PT, R144, RZ, PT ;  /* 0x000000ff9000720c */ /* 0x000fe80003f45070 */
[----:B------:R-:W-:Y:S11]  /*5850*/  ISETP.NE.AND.EX P2, PT, R145, RZ, PT, P2 ;  /* 0x000000ff9100720c */ /* 0x000ff60003f45320 */
[----:B------:R-:W-:Y:S02]  /*5860*/  @!UPT UIADD3 URZ, UPT, UPT, URZ, URZ, URZ ;  /* 0x000000fffffff290 */ /* 0x000fe4000fffe0ff */
[----:B------:R-:W1:Y:S01]  /*5870*/  @P2 LDC.64 R2, c[0x0][0x8a8] ;  /* 0x00022a00ff022b82 */ /* 0x000e620000000a00 */
[----:B------:R-:W-:Y:S04]  /*5880*/  @P2 IMAD R0, R146, UR36, RZ ;  /* 0x0000002492002c24 */ /* 0x000fe8000f8e02ff */
[----:B-1----:R-:W-:Y:S05]  /*5890*/  @P2 IMAD.WIDE R2, R0, 0x4, R2 ;  /* 0x0000000400022825 */ /* 0x002fea00078e0202 */
[----:B-----5:R1:W5:Y:S02]  /*58a0*/  @P2 LDG.E R78, desc[UR40][R2.64] ;  /* 0x00000028024e2981 */ /* 0x020364000c1e1900 */
[----:B-1----:R-:W3:Y:S02]  /*58b0*/  @!P2 LDC R78, c[0x0][0x8a0] ;  /* 0x00022800ff4eab82 */ /* 0x002ee40000000800 */
.L_x_97:
[----:B--2--5:R-:W-:Y:S01]  /*58c0*/  @P0 FSETP.NEU.AND P4, PT, R81, RZ, PT ;  /* 0x000000ff5100020b */ /* 0x024fe20003f8d000 */
[----:B------:R-:W-:Y:S01]  /*58d0*/  IMAD.U32 R0, RZ, RZ, UR4 ;  /* 0x00000004ff007e24 */ /* 0x000fe2000f8e00ff */
[----:B------:R-:W-:Y:S01]  /*58e0*/  @P0 LOP3.LUT P2, RZ, R164, 0xff, RZ, 0xc0, !PT ;  /* 0x000000ffa4ff0812 */ /* 0x000fe2000784c0ff */
[----:B------:R-:W-:Y:S01]  /*58f0*/  BSSY B1, `(.L_x_98) ;  /* 0x000003d000017945 */ /* 0x000fe20003800000 */
[----:B------:R-:W-:Y:S01]  /*5900*/  @P0 SEL R3, RZ, 0xffffffff, P4 ;  /* 0xffffffffff030807 */ /* 0x000fe20002000000 */
[C---:B------:R-:W-:Y:S01]  /*5910*/  IMAD R64, R76.reuse, 0x40, R79 ;  /* 0x000000404c407824 */ /* 0x040fe200078e024f */
[----:B------:R-:W-:Y:S02]  /*5920*/  LEA R156, R76, UR43, 0x3 ;  /* 0x0000002b4c9c7c11 */ /* 0x000fe4000f8e18ff */
[----:B------:R-:W-:Y:S02]  /*5930*/  CS2R R86, SRZ ;  /* 0x0000000000567805 */ /* 0x000fe4000001ff00 */
[----:B------:R-:W-:Y:S02]  /*5940*/  @P1 SEL R3, R0, R3, !P2 ;  /* 0x0000000300031207 */ /* 0x000fe40005000000 */
[----:B------:R-:W-:Y:S02]  /*5950*/  CS2R R84, SRZ ;  /* 0x0000000000547805 */ /* 0x000fe4000001ff00 */
[----:B------:R-:W-:Y:S02]  /*5960*/  SHF.L.U32 R5, R175, 0x1f, RZ ;  /* 0x0000001faf057819 */ /* 0x000fe400000006ff */
[----:B------:R-:W-:Y:S02]  /*5970*/  CS2R R90, SRZ ;  /* 0x00000000005a7805 */ /* 0x000fe4000001ff00 */
[----:B------:R-:W-:Y:S02]  /*5980*/  @P0 LOP3.LUT R3, R3, 0x1, RZ, 0xc0, !PT ;  /* 0x0000000103030812 */ /* 0x000fe400078ec0ff */
[----:B------:R-:W-:Y:S02]  /*5990*/  CS2R R88, SRZ ;  /* 0x0000000000587805 */ /* 0x000fe4000001ff00 */
[----:B------:R-:W-:Y:S02]  /*59a0*/  PLOP3.LUT P5, PT, PT, PT, PT, 0x8, 0x80 ;  /* 0x000000000080781c */ /* 0x000fe40003fae170 */
[----:B------:R-:W-:Y:S02]  /*59b0*/  CS2R R98, SRZ ;  /* 0x0000000000627805 */ /* 0x000fe4000001ff00 */
[----:B------:R-:W-:Y:S02]  /*59c0*/  ISETP.NE.U32.OR P1, PT, R3, 0x1, !P0 ;  /* 0x000000010300780c */ /* 0x000fe40004725470 */
[----:B------:R-:W-:Y:S02]  /*59d0*/  CS2R R96, SRZ ;  /* 0x0000000000607805 */ /* 0x000fe4000001ff00 */
[----:B------:R-:W-:Y:S02]  /*59e0*/  CS2R R94, SRZ ;  /* 0x00000000005e7805 */ /* 0x000fe4000001ff00 */
[----:B------:R-:W-:Y:S07]  /*59f0*/  CS2R R92, SRZ ;  /* 0x00000000005c7805 */ /* 0x000fee000001ff00 */
[----:B------:R-:W-:Y:S04]  /*5a00*/  @P1 SHF.L.U32 R2, R173, 0x1f, RZ ;  /* 0x0000001fad021819 */ /* 0x000fe800000006ff */
[----:B------:R-:W1:Y:S01]  /*5a10*/  @P1 SYNCS.PHASECHK.TRANS64.TRYWAIT P0, [UR43+0x110], R2 ;  /* 0x00011002ff0015a7 */ /* 0x000e62000800112b */
[----:B------:R2:W4:Y:S01]  /*5a20*/  SYNCS.PHASECHK.TRANS64.TRYWAIT P4, [R156+URZ+0x150], R5 ;  /* 0x000150059c0075a7 */ /* 0x00052200080811ff */
[----:B-1----:R-:W-:Y:S01]  /*5a30*/  @P1 PLOP3.LUT P5, PT, P0, PT, PT, 0x8, 0x80 ;  /* 0x000000000080181c */ /* 0x002fe200007ae170 */
[----:B------:R-:W-:Y:S01]  /*5a40*/  @!UPT UIADD3 URZ, UPT, UPT, URZ, URZ, URZ ;  /* 0x000000fffffff290 */ /* 0x000fe2000fffe0ff */
[----:B--2-4-:R-:W-:Y:S11]  /*5a50*/  @!P1 BRA `(.L_x_99) ;  /* 0x0000000000989947 */ /* 0x014ff60003800000 */
[----:B------:R-:W-:Y:S01]  /*5a60*/  ISETP.NE.U32.AND P0, PT, RZ, UR38, PT ;  /* 0x00000026ff007c0c */ /* 0x000fe2000bf05070 */
[----:B------:R-:W-:Y:S01]  /*5a70*/  BSSY B0, `(.L_x_100) ;  /* 0x0000016000007945 */ /* 0x000fe20003800000 */
[----:B------:R-:W-:Y:S02]  /*5a80*/  FSETP.NEU.AND P2, PT, R81, RZ, PT ;  /* 0x000000ff5100720b */ /* 0x000fe40003f4d000 */
[----:B------:R-:W-:Y:S02]  /*5a90*/  CS2R R94, SRZ ;  /* 0x00000000005e7805 */ /* 0x000fe4000001ff00 */
[----:B------:R-:W-:Y:S02]  /*5aa0*/  ISETP.NE.AND.EX P0, PT, RZ, UR39, PT, P0 ;  /* 0x00000027ff007c0c */ /* 0x000fe4000bf05300 */
[----:B------:R-:W-:Y:S02]  /*5ab0*/  CS2R R92, SRZ ;  /* 0x00000000005c7805 */ /* 0x000fe4000001ff00 */
[----:B------:R-:W-:Y:S02]  /*5ac0*/  LOP3.LUT P1, RZ, R164, 0xff, RZ, 0xc0, !PT ;  /* 0x000000ffa4ff7812 */ /* 0x000fe4000782c0ff */
[----:B------:R-:W-:Y:S02]  /*5ad0*/  CS2R R98, SRZ ;  /* 0x0000000000627805 */ /* 0x000fe4000001ff00 */
[----:B------:R-:W-:Y:S02]  /*5ae0*/  SEL R0, RZ, 0xffffffff, P2 ;  /* 0xffffffffff007807 */ /* 0x000fe40001000000 */
[----:B------:R-:W-:Y:S02]  /*5af0*/  CS2R R96, SRZ ;  /* 0x0000000000607805 */ /* 0x000fe4000001ff00 */
[----:B------:R-:W-:Y:S02]  /*5b00*/  SEL R3, RZ, 0xffffffff, P0 ;  /* 0xffffffffff037807 */ /* 0x000fe40000000000 */
[----:B------:R-:W-:Y:S02]  /*5b10*/  CS2R R90, SRZ ;  /* 0x00000000005a7805 */ /* 0x000fe4000001ff00 */
[----:B------:R-:W-:Y:S02]  /*5b20*/  CS2R R88, SRZ ;  /* 0x0000000000587805 */ /* 0x000fe4000001ff00 */
[----:B------:R-:W-:Y:S02]  /*5b30*/  CS2R R86, SRZ ;  /* 0x0000000000567805 */ /* 0x000fe4000001ff00 */
[----:B------:R-:W-:Y:S02]  /*5b40*/  @P3 SEL R0, R3, R0, !P1 ;  /* 0x0000000003003207 */ /* 0x000fe40004800000 */
[----:B------:R-:W-:Y:S02]  /*5b50*/  CS2R R84, SRZ ;  /* 0x0000000000547805 */ /* 0x000fe4000001ff00 */
[----:B------:R-:W-:Y:S04]  /*5b60*/  LOP3.LUT R0, R0, 0x1, RZ, 0xc0, !PT ;  /* 0x0000000100007812 */ /* 0x000fe800078ec0ff */
[----:B------:R-:W-:Y:S01]  /*5b70*/  ISETP.NE.U32.AND P0, PT, R0, 0x1, PT ;  /* 0x000000010000780c */ /* 0x000fe20003f05070 */
[----:B------:R-:W-:Y:S01]  /*5b80*/  @!UPT UIADD3 URZ, UPT, UPT, URZ, URZ, URZ ;  /* 0x000000fffffff290 */ /* 0x000fe2000fffe0ff */
[----:B------:R-:W-:Y:S11]  /*5b90*/  @!P5 BRA `(.L_x_101) ;  /* 0x00000000000cd947 */ /* 0x000ff60003800000 */
[----:B------:R-:W-:Y:S04]  /*5ba0*/  SHF.L.U32 R3, R173, 0x1f, RZ ;  /* 0x0000001fad037819 */ /* 0x000fe800000006ff */
[----:B------:R-:W1:Y:S02]  /*5bb0*/  SYNCS.PHASECHK.TRANS64.TRYWAIT P1, [UR43+0x110], R3 ;  /* 0x00011003ff0075a7 */ /* 0x000e64000802112b */
[----:B-1----:R-:W-:Y:S05]  /*5bc0*/  @!P1 BRA `(.L_x_102) ;  /* 0x0000002000989947 */ /* 0x002fea0003800000 */
.L_x_101:
[----:B------:R-:W-:Y:S05]  /*5bd0*/  BSYNC B0 ;  /* 0x0000000000007941 */ /* 0x000fea0003800000 */
.L_x_100:
[----:B------:R2:W4:Y:S01]  /*5be0*/  @P0 LDS.128 R92, [R168+UR43+0x200] ;  /* 0x0002002ba85c0984 */ /* 0x0005220008000c00 */
[----:B------:R-:W-:Y:S01]  /*5bf0*/  UIADD3 UR4, UPT, UPT, UR43, 0x118, URZ ;  /* 0x000001182b047890 */ /* 0x000fe2000fffe0ff */
[----:B------:R-:W-:Y:S02]  /*5c00*/  LOP3.LUT R173, R173, 0x1, RZ, 0x3c, !PT ;  /* 0x00000001adad7812 */ /* 0x000fe400078e3cff */
[----:B------:R2:W1:Y:S01]  /*5c10*/  @P0 LDS.128 R96, [R178+0x10] ;  /* 0x00001000b2600984 */ /* 0x0004620000000c00 */
[----:B------:R-:W-:Y:S03]  /*5c20*/  UPRMT UR4, UR37, 0x654, UR4 ;  /* 0x0000065425047896 */ /* 0x000fe60008000004 */
[----:B------:R2:W1:Y:S04]  /*5c30*/  @P0 LDS.128 R88, [R177+0x20] ;  /* 0x00002000b1580984 */ /* 0x0004680000000c00 */
[----:B------:R2:W1:Y:S01]  /*5c40*/  @P0 LDS.128 R84, [R176+0x30] ;  /* 0x00003000b0540984 */ /* 0x0004620000000c00 */
[----:B------:R-:W-:Y:S01]  /*5c50*/  @!PT LDS RZ, [RZ] ;  /* 0x00000000fffff984 */ /* 0x000fe20000000800 */
[----:B------:R-:W-:Y:S01]  /*5c60*/  @!PT LDS RZ, [RZ] ;  /* 0x00000000fffff984 */ /* 0x000fe20000000800 */
[----:B------:R-:W-:Y:S01]  /*5c70*/  @!PT LDS RZ, [RZ] ;  /* 0x00000000fffff984 */ /* 0x000fe20000000800 */
[----:B------:R-:W-:Y:S01]  /*5c80*/  @!PT LDS RZ, [RZ] ;  /* 0x00000000fffff984 */ /* 0x000fe20000000800 */
[----:B------:R5:W-:Y:S06]  /*5c90*/  MEMBAR.ALL.CTA ;  /* 0x0000000000007992 */ /* 0x000bec0000008000 */
[----:B-----5:R-:W5:Y:S02]  /*5ca0*/  FENCE.VIEW.ASYNC.S ;  /* 0x00000000000073c6 */ /* 0x020f640000000000 */
[----:B-----5:R-:W-:Y:S01]  /*5cb0*/  SYNCS.ARRIVE.TRANS64.RED.A1T0 RZ, [UR4], RZ ;  /* 0x000000ffffff79a7 */ /* 0x020fe20008100404 */
.L_x_99:
[----:B------:R-:W-:Y:S05]  /*5cc0*/  BSYNC B1 ;  /* 0x0000000000017941 */ /* 0x000fea0003800000 */
.L_x_98:
[----:B-1----:R-:W-:Y:S04]  /*5cd0*/  SHF.R.U32.HI R0, RZ, 0x15, R64 ;  /* 0x00000015ff007819 */ /* 0x002fe80000011640 */
[----:B------:R-:W-:Y:S01]  /*5ce0*/  LOP3.LUT P0, RZ, R0, 0x3, R169, 0x48, !PT ;  /* 0x0000000300ff7812 */ /* 0x000fe200078048a9 */
[----:B------:R-:W-:Y:S01]  /*5cf0*/  @!UPT UIADD3 URZ, UPT, UPT, URZ, URZ, URZ ;  /* 0x000000fffffff290 */ /* 0x000fe2000fffe0ff */
[----:B------:R-:W-:Y:S11]  /*5d00*/  @P4 BRA `(.L_x_103) ;  /* 0x0000000000084947 */ /* 0x000ff60003800000 */
[----:B------:R-:W1:Y:S02]  /*5d10*/  SYNCS.PHASECHK.TRANS64.TRYWAIT P1, [R156+URZ+0x150], R5 ;  /* 0x000150059c0075a7 */ /* 0x000e6400080211ff */
[----:B-1----:R-:W-:Y:S05]  /*5d20*/  @!P1 BRA `(.L_x_104) ;  /* 0x0000002000589947 */ /* 0x002fea0003800000 */
.L_x_103:
[----:B------:R-:W-:Y:S05]  /*5d30*/  @!P0 BRA `(.L_x_105) ;  /* 0x0000000000408947 */ /* 0x000fea0003800000 */
[----:B------:R-:W1:Y:S01]  /*5d40*/  LDCU.64 UR8, c[0x4][0x70] ;  /* 0x01000e00ff0877ac */ /* 0x000e620008000a00 */
[----:B------:R-:W-:Y:S01]  /*5d50*/  MOV R3, 0x0 ;  /* 0x0000000000037802 */ /* 0x000fe20000000f00 */
[----:B------:R-:W-:Y:S02]  /*5d60*/  HFMA2 R12, -RZ, RZ, 0, 5.9604644775390625e-08 ;  /* 0x00000001ff0c7431 */ /* 0x000fe400000001ff */
[----:B------:R-:W-:Y:S02]  /*5d70*/  IMAD.MOV.U32 R8, RZ, RZ, 0x192 ;  /* 0x00000192ff087424 */ /* 0x000fe400078e00ff */
[----:B------:R-:W-:Y:S01]  /*5d80*/  IMAD.MOV.U32 R13, RZ, RZ, RZ ;  /* 0x000000ffff0d7224 */ /* 0x000fe200078e00ff */
[----:B------:R-:W5:Y:S01]  /*5d90*/  LDCU.64 UR6, c[0x4][0x78] ;  /* 0x01000f00ff0677ac */ /* 0x000f620008000a00 */
[----:B------:R-:W2:Y:S01]  /*5da0*/  LDC.64 R2, c[0x4][R3] ;  /* 0x0100000003027b82 */ /* 0x000ea20000000a00 */
[----:B------:R-:W3:Y:S01]  /*5db0*/  LDCU.64 UR4, c[0x4][0x10] ;  /* 0x01000200ff0477ac */ /* 0x000ee20008000a00 */
[----:B-1----:R-:W-:Y:S01]  /*5dc0*/  MOV R5, UR9 ;  /* 0x0000000900057c02 */ /* 0x002fe20008000f00 */
[----:B------:R-:W-:Y:S01]  /*5dd0*/  IMAD.U32 R4, RZ, RZ, UR8 ;  /* 0x00000008ff047e24 */ /* 0x000fe2000f8e00ff */
[----:B-----5:R-:W-:Y:S01]  /*5de0*/  MOV R7, UR7 ;  /* 0x0000000700077c02 */ /* 0x020fe20008000f00 */
[----:B------:R-:W-:Y:S01]  /*5df0*/  IMAD.U32 R6, RZ, RZ, UR6 ;  /* 0x00000006ff067e24 */ /* 0x000fe2000f8e00ff */
[----:B---3--:R-:W-:Y:S01]  /*5e00*/  MOV R11, UR5 ;  /* 0x00000005000b7c02 */ /* 0x008fe20008000f00 */
[----:B------:R-:W-:Y:S02]  /*5e10*/  IMAD.U32 R10, RZ, RZ, UR4 ;  /* 0x00000004ff0a7e24 */ /* 0x000fe4000f8e00ff */
[----:B------:R-:W-:Y:S07]  /*5e20*/  LEPC R20, `(.L_x_105) ;  /* 0x000000001014794e */ /* 0x000fee0000000000 */
[----:B--2-4-:R-:W-:Y:S05]  /*5e30*/  CALL.ABS.NOINC R2 ;  /* 0x0000000002007343 */ /* 0x014fea0003c00000 */
.L_x_105:
[----:B------:R-:W-:Y:S01]  /*5e40*/  LOP3.LUT P0, RZ, R166, 0x60, RZ, 0xc0, !PT ;  /* 0x00000060a6ff7812 */ /* 0x000fe2000780c0ff */
[----:B------:R-:W-:Y:S05]  /*5e50*/  WARPSYNC.ALL ;  /* 0x0000000000007948 */ /* 0x000fea0003800000 */
[----:B------:R-:W-:Y:S01]  /*5e60*/  R2UR UR4, R64 ;  /* 0x00000000400472ca */ /* 0x000fe200000e0000 */
[----:B------:R-:W-:Y:S01]  /*5e70*/  BSSY.RECONVERGENT B0, `(.L_x_106) ;  /* 0x0000121000007945 */ /* 0x000fe20003800200 */
[-C--:B----4-:R-:W-:Y:S02]  /*5e80*/  F2FP.F16.E4M3.UNPACK_B R82, R92.reuse ;  /* 0x0000005cff52723e */ /* 0x090fe400020006ff */
[----:B------:R-:W-:Y:S02]  /*5e90*/  F2FP.F16.E4M3.UNPACK_B R109, R92.H1 ;  /* 0x0000005cff6d723e */ /* 0x000fe400030006ff */
[-C--:B------:R-:W-:Y:S01]  /*5ea0*/  F2FP.F16.E4M3.UNPACK_B R107, R93.reuse ;  /* 0x0000005dff6b723e */ /* 0x080fe200020006ff */
[--C-:B------:R-:W-:Y:S01]  /*5eb0*/  HADD2.F32 R80, -RZ, R82.reuse.H0_H0 ;  /* 0x20000052ff507230 */ /* 0x100fe20000004100 */
[----:B------:R-:W-:Y:S01]  /*5ec0*/  F2FP.F16.E4M3.UNPACK_B R105, R93.H1 ;  /* 0x0000005dff69723e */ /* 0x000fe200030006ff */
[----:B------:R-:W-:Y:S01]  /*5ed0*/  HADD2.F32 R82, -RZ, R82.H1_H1 ;  /* 0x30000052ff527230 */ /* 0x000fe20000004100 */
[-C--:B------:R-:W-:Y:S01]  /*5ee0*/  F2FP.F16.E4M3.UNPACK_B R130, R84.reuse ;  /* 0x00000054ff82723e */ /* 0x080fe200020006ff */
[--C-:B------:R-:W-:Y:S01]  /*5ef0*/  HADD2.F32 R83, -RZ, R109.reuse.H0_H0 ;  /* 0x2000006dff537230 */ /* 0x100fe20000004100 */
[----:B------:R-:W-:Y:S01]  /*5f00*/  F2FP.F16.E4M3.UNPACK_B R132, R84.H1 ;  /* 0x00000054ff84723e */ /* 0x000fe200030006ff */
[----:B------:R-:W3:Y:S01]  /*5f10*/  LDTM.x64 R4, tmem[UR4] ;  /* 0x00000004000479ee */ /* 0x000ee20008340000 */
[----:B------:R-:W-:Y:S01]  /*5f20*/  NOP ;  /* 0x0000000000007918 */ /* 0x000fe20000000000 */
[----:B------:R-:W-:Y:S01]  /*5f30*/  R2UR UR5, R156 ;  /* 0x000000009c0572ca */ /* 0x000fe200000e0000 */
[--C-:B------:R-:W-:Y:S01]  /*5f40*/  HADD2.F32 R129, -RZ, R130.reuse.H0_H0 ;  /* 0x20000082ff817230 */ /* 0x100fe20000004100 */
[----:B------:R-:W-:Y:S01]  /*5f50*/  F2FP.F16.E4M3.UNPACK_B R93, R94 ;  /* 0x0000005eff5d723e */ /* 0x000fe200020006ff */
[----:B------:R-:W-:Y:S01]  /*5f60*/  HADD2.F32 R130, -RZ, R130.H1_H1 ;  /* 0x30000082ff827230 */ /* 0x000fe20000004100 */
[-C--:B------:R-:W-:Y:S01]  /*5f70*/  F2FP.F16.E4M3.UNPACK_B R134, R85.reuse ;  /* 0x00000055ff86723e */ /* 0x080fe200020006ff */
[----:B------:R-:W-:Y:S01]  /*5f80*/  HADD2.F32 R84, -RZ, R109.H1_H1 ;  /* 0x3000006dff547230 */ /* 0x000fe20000004100 */
[----:B------:R-:W-:Y:S01]  /*5f90*/  F2FP.F16.E4M3.UNPACK_B R136, R85.H1 ;  /* 0x00000055ff88723e */ /* 0x000fe200030006ff */
[--C-:B------:R-:W-:Y:S01]  /*5fa0*/  HADD2.F32 R85, -RZ, R107.reuse.H0_H0 ;  /* 0x2000006bff557230 */ /* 0x100fe20000004100 */
[-C--:B------:R-:W-:Y:S01]  /*5fb0*/  F2FP.F16.E4M3.UNPACK_B R138, R86.reuse ;  /* 0x00000056ff8a723e */ /* 0x080fe200020006ff */
[--C-:B------:R-:W-:Y:S01]  /*5fc0*/  HADD2.F32 R133, -RZ, R134.reuse.H0_H0 ;  /* 0x20000086ff857230 */ /* 0x100fe20000004100 */
[----:B------:R-:W-:Y:S01]  /*5fd0*/  F2FP.F16.E4M3.UNPACK_B R140, R86.H1 ;  /* 0x00000056ff8c723e */ /* 0x000fe200030006ff */
[----:B------:R-:W-:Y:S01]  /*5fe0*/  HADD2.F32 R86, -RZ, R107.H1_H1 ;  /* 0x3000006bff567230 */ /* 0x000fe20000004100 */
[----:B------:R-:W-:Y:S01]  /*5ff0*/  F2FP.F16.E4M3.UNPACK_B R142, R87 ;  /* 0x00000057ff8e723e */ /* 0x000fe200020006ff */
[----:B------:R-:W-:Y:S01]  /*6000*/  UIADD3 UR5, UPT, UPT, UR5, 0x170, URZ ;  /* 0x0000017005057890 */ /* 0x000fe2000fffe0ff */
[----:B------:R-:W-:Y:S01]  /*6010*/  HADD2.F32 R134, -RZ, R134.H1_H1 ;  /* 0x30000086ff867230 */ /* 0x000fe20000004100 */
[----:B------:R-:W-:Y:S01]  /*6020*/  F2FP.F16.E4M3.UNPACK_B R114, R88 ;  /* 0x00000058ff72723e */ /* 0x000fe200020006ff */
[--C-:B------:R-:W-:Y:S01]  /*6030*/  HADD2.F32 R137, -RZ, R138.reuse.H0_H0 ;  /* 0x2000008aff897230 */ /* 0x100fe20000004100 */
[----:B------:R-:W-:Y:S01]  /*6040*/  UPRMT UR5, UR37, 0x654, UR5 ;  /* 0x0000065425057896 */ /* 0x000fe20008000005 */
[----:B------:R-:W-:Y:S01]  /*6050*/  HADD2.F32 R138, -RZ, R138.H1_H1 ;  /* 0x3000008aff8a7230 */ /* 0x000fe20000004100 */
[-C--:B------:R-:W-:Y:S01]  /*6060*/  F2FP.F16.E4M3.UNPACK_B R118, R89.reuse ;  /* 0x00000059ff76723e */ /* 0x080fe200020006ff */
[--C-:B------:R-:W-:Y:S01]  /*6070*/  HADD2.F32 R113, -RZ, R114.reuse.H0_H0 ;  /* 0x20000072ff717230 */ /* 0x100fe20000004100 */
[----:B------:R-:W-:Y:S01]  /*6080*/  F2FP.F16.E4M3.UNPACK_B R120, R89.H1 ;  /* 0x00000059ff78723e */ /* 0x000fe200030006ff */
[C---:B---3--:R-:W-:Y:S01]  /*6090*/  FMUL R4, R78.reuse, R4 ;  /* 0x000000044e047220 */ /* 0x048fe20000400000 */
[C---:B------:R-:W-:Y:S01]  /*60a0*/  FMUL R5, R78.reuse, R5 ;  /* 0x000000054e057220 */ /* 0x040fe20000400000 */
[C---:B------:R-:W-:Y:S01]  /*60b0*/  FMUL R8, R78.reuse, R8 ;  /* 0x000000084e087220 */ /* 0x040fe20000400000 */
[C---:B------:R-:W-:Y:S01]  /*60c0*/  FMUL R9, R78.reuse, R9 ;  /* 0x000000094e097220 */ /* 0x040fe20000400000 */
[----:B------:R-:W-:Y:S01]  /*60d0*/  SYNCS.ARRIVE.TRANS64.RED.A1T0 RZ, [UR5], RZ ;  /* 0x000000ffffff79a7 */ /* 0x000fe20008100405 */
[C---:B------:R-:W-:Y:S01]  /*60e0*/  FFMA R4, R81.reuse, R80, R4 ;  /* 0x0000005051047223 */ /* 0x040fe20000000004 */
[C---:B------:R-:W-:Y:S01]  /*60f0*/  FFMA R5, R81.reuse, R82, R5 ;  /* 0x0000005251057223 */ /* 0x040fe20000000005 */
[----:B------:R-:W-:Y:S02]  /*6100*/  HADD2.F32 R89, -RZ, R93.H0_H0 ;  /* 0x2000005dff597230 */ /* 0x000fe40000004100 */
[C---:B------:R-:W-:Y:S01]  /*6110*/  FMUL R12, R78.reuse, R12 ;  /* 0x0000000c4e0c7220 */ /* 0x040fe20000400000 */
        /* <DEDUP_REMOVED lines=11> */
[----:B------:R-:W-:Y:S02]  /*61d0*/  HADD2.F32 R114, -RZ, R114.H1_H1 ;  /* 0x30000072ff727230 */ /* 0x000fe40000004100 */
[C---:B------:R-:W-:Y:S01]  /*61e0*/  FMUL R32, R78.reuse, R36 ;  /* 0x000000244e207220 */ /* 0x040fe20000400000 */
[C---:B------:R-:W-:Y:S01]  /*61f0*/  FMUL R33, R78.reuse, R37 ;  /* 0x000000254e217220 */ /* 0x040fe20000400000 */
[--C-:B------:R-:W-:Y:S02]  /*6200*/  HADD2.F32 R117, -RZ, R118.reuse.H0_H0 ;  /* 0x20000076ff757230 */ /* 0x100fe40000004100 */
[C---:B------:R-:W-:Y:S01]  /*6210*/  FMUL R36, R78.reuse, R40 ;  /* 0x000000284e247220 */ /* 0x040fe20000400000 */
[----:B------:R-:W-:Y:S02]  /*6220*/  HADD2.F32 R118, -RZ, R118.H1_H1 ;  /* 0x30000076ff767230 */ /* 0x000fe40000004100 */
        /* <DEDUP_REMOVED lines=8> */
[----:B------:R-:W-:Y:S01]  /*62b0*/  F2FP.F16.E4M3.UNPACK_B R92, R94.H1 ;  /* 0x0000005eff5c723e */ /* 0x000fe200030006ff */
[C---:B------:R-:W-:Y:S01]  /*62c0*/  FMUL R53, R78.reuse, R57 ;  /* 0x000000394e357220 */ /* 0x040fe20000400000 */
[C---:B------:R-:W-:Y:S01]  /*62d0*/  FMUL R56, R78.reuse, R60 ;  /* 0x0000003c4e387220 */ /* 0x040fe20000400000 */
[----:B------:R-:W-:Y:S01]  /*62e0*/  F2FP.F16.E4M3.UNPACK_B R141, R87.H1 ;  /* 0x00000057ff8d723e */ /* 0x000fe200030006ff */
[C---:B------:R-:W-:Y:S01]  /*62f0*/  FMUL R57, R78.reuse, R61 ;  /* 0x0000003d4e397220 */ /* 0x040fe20000400000 */
[----:B------:R-:W-:Y:S02]  /*6300*/  HADD2.F32 R80, -RZ, R142.H1_H1 ;  /* 0x3000008eff507230 */ /* 0x000fe40000004100 */
[C---:B------:R-:W-:Y:S01]  /*6310*/  FMUL R60, R78.reuse, R64 ;  /* 0x000000404e3c7220 */ /* 0x040fe20000400000 */
[----:B------:R-:W-:Y:S01]  /*6320*/  F2FP.F16.E4M3.UNPACK_B R116, R88.H1 ;  /* 0x00000058ff74723e */ /* 0x000fe200030006ff */
[C---:B------:R-:W-:Y:S01]  /*6330*/  FMUL R61, R78.reuse, R65 ;  /* 0x000000414e3d7220 */ /* 0x040fe20000400000 */
[C---:B------:R-:W-:Y:S01]  /*6340*/  FMUL R6, R78.reuse, R6 ;  /* 0x000000064e067220 */ /* 0x040fe20000400000 */
[----:B------:R-:W-:Y:S01]  /*6350*/  F2FP.F16.E4M3.UNPACK_B R94, R95 ;  /* 0x0000005fff5e723e */ /* 0x000fe200020006ff */
[C---:B------:R-:W-:Y:S01]  /*6360*/  FMUL R7, R78.reuse, R7 ;  /* 0x000000074e077220 */ /* 0x040fe20000400000 */
[--C-:B------:R-:W-:Y:S02]  /*6370*/  HADD2.F32 R87, -RZ, R105.reuse.H0_H0 ;  /* 0x20000069ff577230 */ /* 0x100fe40000004100 */
[C---:B------:R-:W-:Y:S01]  /*6380*/  FFMA R6, R81.reuse, R83, R6 ;  /* 0x0000005351067223 */ /* 0x040fe20000000006 */
[----:B------:R-:W-:Y:S01]  /*6390*/  F2FP.F16.E4M3.UNPACK_B R122, R90 ;  /* 0x0000005aff7a723e */ /* 0x000fe200020006ff */
[C---:B------:R-:W-:Y:S01]  /*63a0*/  FFMA R7, R81.reuse, R84, R7 ;  /* 0x0000005451077223 */ /* 0x040fe20000000007 */
[C---:B------:R-:W-:Y:S01]  /*63b0*/  FFMA R8, R81.reuse, R85, R8 ;  /* 0x0000005551087223 */ /* 0x040fe20000000008 */
[----:B------:R-:W-:Y:S01]  /*63c0*/  F2FP.F16.E4M3.UNPACK_B R124, R90.H1 ;  /* 0x0000005aff7c723e */ /* 0x000fe200030006ff */
[----:B------:R-:W-:Y:S02]  /*63d0*/  HADD2.F32 R88, -RZ, R105.H1_H1 ;  /* 0x30000069ff587230 */ /* 0x000fe40000004100 */
[----:B------:R-:W-:Y:S01]  /*63e0*/  FFMA R9, R81, R86, R9 ;  /* 0x0000005651097223 */ /* 0x000fe20000000009 */
[----:B------:R-:W-:Y:S01]  /*63f0*/  F2FP.SATFINITE.E4M3.F32.PACK_AB_MERGE_C R156, R7, R6, RZ ;  /* 0x00000006079c723e */ /* 0x000fe200048070ff */
[----:B------:R-:W-:Y:S02]  /*6400*/  HADD2.F32 R90, -RZ, R93.H1_H1 ;  /* 0x3000005dff5a7230 */ /* 0x000fe40000004100 */
[C---:B------:R-:W-:Y:S01]  /*6410*/  FMUL R10, R78.reuse, R10 ;  /* 0x0000000a4e0a7220 */ /* 0x040fe20000400000 */
[--C-:B------:R-:W-:Y:S01]  /*6420*/  HADD2.F32 R93, -RZ, R94.reuse.H0_H0 ;  /* 0x2000005eff5d7230 */ /* 0x100fe20000004100 */
[----:B------:R-:W-:Y:S01]  /*6430*/  F2FP.SATFINITE.E4M3.F32.PACK_AB_MERGE_C R156, R5, R4, R156 ;  /* 0x00000004059c723e */ /* 0x000fe2000480709c */
[----:B------:R-:W-:Y:S02]  /*6440*/  HADD2.F32 R94, -RZ, R94.H1_H1 ;  /* 0x3000005eff5e7230 */ /* 0x000fe40000004100 */
[C---:B------:R-:W-:Y:S01]  /*6450*/  FFMA R10, R81.reuse, R87, R10 ;  /* 0x00000057510a7223 */ /* 0x040fe2000000000a */
[--C-:B------:R-:W-:Y:S02]  /*6460*/  HADD2.F32 R121, -RZ, R122.reuse.H0_H0 ;  /* 0x2000007aff797230 */ /* 0x100fe40000004100 */
[C---:B------:R-:W-:Y:S01]  /*6470*/  FMUL R11, R78.reuse, R11 ;  /* 0x0000000b4e0b7220 */ /* 0x040fe20000400000 */
[----:B------:R-:W-:Y:S01]  /*6480*/  F2FP.F16.E4M3.UNPACK_B R126, R91 ;  /* 0x0000005bff7e723e */ /* 0x000fe200020006ff */
[----:B------:R-:W-:Y:S01]  /*6490*/  HADD2.F32 R122, -RZ, R122.H1_H1 ;  /* 0x3000007aff7a7230 */ /* 0x000fe20000004100 */
[----:B------:R-:W-:Y:S01]  /*64a0*/  F2FP.F16.E4M3.UNPACK_B R103, R95.H1 ;  /* 0x0000005fff67723e */ /* 0x000fe200030006ff */
[C---:B------:R-:W-:Y:S01]  /*64b0*/  FFMA R11, R81.reuse, R88, R11 ;  /* 0x00000058510b7223 */ /* 0x040fe2000000000b */
[----:B------:R-:W-:Y:S01]  /*64c0*/  F2FP.F16.E4M3.UNPACK_B R128, R91.H1 ;  /* 0x0000005bff80723e */ /* 0x000fe200030006ff */
[----:B------:R-:W-:Y:S02]  /*64d0*/  HADD2.F32 R91, -RZ, R92.H0_H0 ;  /* 0x2000005cff5b7230 */ /* 0x000fe40000004100 */
[C---:B------:R-:W-:Y:S01]  /*64e0*/  FFMA R12, R81.reuse, R89, R12 ;  /* 0x00000059510c7223 */ /* 0x040fe2000000000c */
[----:B------:R-:W-:Y:S01]  /*64f0*/  FFMA R13, R81, R90, R13 ;  /* 0x0000005a510d7223 */ /* 0x000fe2000000000d */
[----:B------:R-:W-:Y:S01]  /*6500*/  F2FP.SATFINITE.E4M3.F32.PACK_AB_MERGE_C R157, R11, R10, RZ ;  /* 0x0000000a0b9d723e */ /* 0x000fe200048070ff */
[--C-:B------:R-:W-:Y:S01]  /*6510*/  HADD2.F32 R125, -RZ, R126.reuse.H0_H0 ;  /* 0x2000007eff7d7230 */ /* 0x100fe20000004100 */
[----:B------:R-:W-:Y:S01]  /*6520*/  F2FP.F16.E4M3.UNPACK_B R101, R96 ;  /* 0x00000060ff65723e */ /* 0x000fe200020006ff */
[----:B------:R-:W-:Y:S01]  /*6530*/  HADD2.F32 R126, -RZ, R126.H1_H1 ;  /* 0x3000007eff7e7230 */ /* 0x000fe20000004100 */
[----:B------:R-:W-:Y:S01]  /*6540*/  F2FP.SATFINITE.E4M3.F32.PACK_AB_MERGE_C R157, R9, R8, R157 ;  /* 0x00000008099d723e */ /* 0x000fe2000480709d */
[----:B------:R-:W-:Y:S02]  /*6550*/  HADD2.F32 R83, -RZ, R142.H0_H0 ;  /* 0x2000008eff537230 */ /* 0x000fe40000004100 */
[C---:B------:R-:W-:Y:S01]  /*6560*/  FMUL R14, R78.reuse, R14 ;  /* 0x0000000e4e0e7220 */ /* 0x040fe20000400000 */
[----:B------:R-:W-:Y:S02]  /*6570*/  HADD2.F32 R92, -RZ, R92.H1_H1 ;  /* 0x3000005cff5c7230 */ /* 0x000fe40000004100 */
[C---:B------:R-:W-:Y:S01]  /*6580*/  FMUL R15, R78.reuse, R15 ;  /* 0x0000000f4e0f7220 */ /* 0x040fe20000400000 */
[----:B------:R-:W-:Y:S01]  /*6590*/  F2FP.F16.E4M3.UNPACK_B R100, R96.H1 ;  /* 0x00000060ff64723e */ /* 0x000fe200030006ff */
[--C-:B------:R-:W-:Y:S02]  /*65a0*/  HADD2.F32 R95, -RZ, R103.reuse.H0_H0 ;  /* 0x20000067ff5f7230 */ /* 0x100fe40000004100 */
[C---:B------:R-:W-:Y:S01]  /*65b0*/  FFMA R14, R81.reuse, R91, R14 ;  /* 0x0000005b510e7223 */ /* 0x040fe2000000000e */
[C---:B------:R-:W-:Y:S01]  /*65c0*/  FFMA R15, R81.reuse, R92, R15 ;  /* 0x0000005c510f7223 */ /* 0x040fe2000000000f */
[C---:B------:R-:W-:Y:S01]  /*65d0*/  FFMA R16, R81.reuse, R93, R16 ;  /* 0x0000005d51107223 */ /* 0x040fe20000000010 */
[----:B------:R-:W-:Y:S01]  /*65e0*/  FFMA R17, R81, R94, R17 ;  /* 0x0000005e51117223 */ /* 0x000fe20000000011 */
[-C--:B------:R-:W-:Y:S01]  /*65f0*/  F2FP.F16.E4M3.UNPACK_B R102, R97.reuse ;  /* 0x00000061ff66723e */ /* 0x080fe200020006ff */
[----:B------:R-:W-:Y:S01]  /*6600*/  HADD2.F32 R96, -RZ, R103.H1_H1 ;  /* 0x30000067ff607230 */ /* 0x000fe20000004100 */
[----:B------:R-:W-:Y:S01]  /*6610*/  F2FP.SATFINITE.E4M3.F32.PACK_AB_MERGE_C R158, R15, R14, RZ ;  /* 0x0000000e0f9e723e */ /* 0x000fe200048070ff */
[C---:B------:R-:W-:Y:S01]  /*6620*/  FMUL R18, R78.reuse, R18 ;  /* 0x000000124e127220 */ /* 0x040fe20000400000 */
[----:B------:R-:W-:Y:S01]  /*6630*/  F2FP.F16.E4M3.UNPACK_B R104, R97.H1 ;  /* 0x00000061ff68723e */ /* 0x000fe200030006ff */
[--C-:B------:R-:W-:Y:S01]  /*6640*/  HADD2.F32 R97, -RZ, R101.reuse.H0_H0 ;  /* 0x20000065ff617230 */ /* 0x100fe20000004100 */
[----:B------:R-:W-:Y:S01]  /*6650*/  F2FP.SATFINITE.E4M3.F32.PACK_AB_MERGE_C R158, R13, R12, R158 ;  /* 0x0000000c0d9e723e */ /* 0x000fe2000480709e */
[C---:B------:R-:W-:Y:S01]  /*6660*/  FFMA R18, R81.reuse, R95, R18 ;  /* 0x0000005f51127223 */ /* 0x040fe20000000012 */
[----:B------:R-:W-:Y:S01]  /*6670*/  F2FP.F16.E4M3.UNPACK_B R110, R99 ;  /* 0x00000063ff6e723e */ /* 0x000fe200020006ff */
[C---:B------:R-:W-:Y:S01]  /*6680*/  FMUL R19, R78.reuse, R19 ;  /* 0x000000134e137220 */ /* 0x040fe20000400000 */
[----:B------:R-:W-:Y:S01]  /*6690*/  F2FP.F16.E4M3.UNPACK_B R112, R99.H1 ;  /* 0x00000063ff70723e */ /* 0x000fe200030006ff */
[----:B------:R-:W-:Y:S01]  /*66a0*/  HADD2.F32 R99, -RZ, R101.H1_H1 ;  /* 0x30000065ff637230 */ /* 0x000fe20000004100 */
[-C--:B------:R-:W-:Y:S01]  /*66b0*/  F2FP.F16.E4M3.UNPACK_B R106, R98.reuse ;  /* 0x00000062ff6a723e */ /* 0x080fe200020006ff */
[----:B------:R-:W-:Y:S01]  /*66c0*/  HADD2.F32 R101, -RZ, R102.H0_H0 ;  /* 0x20000066ff657230 */ /* 0x000fe20000004100 */
[----:B------:R-:W-:Y:S01]  /*66d0*/  F2FP.F16.E4M3.UNPACK_B R108, R98.H1 ;  /* 0x00000062ff6c723e */ /* 0x000fe200030006ff */
[----:B------:R-:W-:Y:S02]  /*66e0*/  HADD2.F32 R98, -RZ, R100.H0_H0 ;  /* 0x20000064ff627230 */ /* 0x000fe40000004100 */
[C---:B------:R-:W-:Y:S01]  /*66f0*/  FFMA R19, R81.reuse, R96, R19 ;  /* 0x0000006051137223 */ /* 0x040fe20000000013 */
[C---:B------:R-:W-:Y:S01]  /*6700*/  FFMA R0, R81.reuse, R97, R0 ;  /* 0x0000006151007223 */ /* 0x040fe20000000000 */
[----:B------:R-:W-:Y:S01]  /*6710*/  FFMA R2, R81, R99, R2 ;  /* 0x0000006351027223 */ /* 0x000fe20000000002 */
[----:B------:R-:W-:Y:S02]  /*6720*/  HADD2.F32 R102, -RZ, R102.H1_H1 ;  /* 0x30000066ff667230 */ /* 0x000fe40000004100 */
[C---:B------:R-:W-:Y:S01]  /*6730*/  FMUL R3, R78.reuse, R22 ;  /* 0x000000164e037220 */ /* 0x040fe20000400000 */
[----:B------:R-:W-:Y:S01]  /*6740*/  HADD2.F32 R100, -RZ, R100.H1_H1 ;  /* 0x30000064ff647230 */ /* 0x000fe20000004100 */
[----:B------:R-:W-:Y:S01]  /*6750*/  F2FP.SATFINITE.E4M3.F32.PACK_AB_MERGE_C R159, R19, R18, RZ ;  /* 0x00000012139f723e */ /* 0x000fe200048070ff */
[--C-:B------:R-:W-:Y:S02]  /*6760*/  HADD2.F32 R105, -RZ, R106.reuse.H0_H0 ;  /* 0x2000006aff697230 */ /* 0x100fe40000004100 */
[----:B------:R-:W-:Y:S01]  /*6770*/  FFMA R3, R81, R98, R3 ;  /* 0x0000006251037223 */ /* 0x000fe20000000003 */
[----:B------:R-:W-:Y:S01]  /*6780*/  HADD2.F32 R106, -RZ, R106.H1_H1 ;  /* 0x3000006aff6a7230 */ /* 0x000fe20000004100 */
[----:B------:R-:W-:Y:S01]  /*6790*/  F2FP.SATFINITE.E4M3.F32.PACK_AB_MERGE_C R159, R17, R16, R159 ;  /* 0x00000010119f723e */ /* 0x000fe2000480709f */
[----:B------:R-:W-:Y:S02]  /*67a0*/  HADD2.F32 R109, -RZ, R110.H0_H0 ;  /* 0x2000006eff6d7230 */ /* 0x000fe40000004100 */
[C---:B------:R-:W-:Y:S01]  /*67b0*/  FMUL R23, R78.reuse, R23 ;  /* 0x000000174e177220 */ /* 0x040fe20000400000 */
[--C-:B------:R-:W-:Y:S02]  /*67c0*/  HADD2.F32 R103, -RZ, R104.reuse.H0_H0 ;  /* 0x20000068ff677230 */ /* 0x100fe40000004100 */
[C---:B------:R-:W-:Y:S01]  /*67d0*/  FMUL R22, R78.reuse, R26 ;  /* 0x0000001a4e167220 */ /* 0x040fe20000400000 */
[----:B------:R-:W-:Y:S01]  /*67e0*/  HADD2.F32 R104, -RZ, R104.H1_H1 ;  /* 0x30000068ff687230 */ /* 0x000fe20000004100 */
[----:B------:R1:W-:Y:S01]  /*67f0*/  STS.128 [R168+UR43+0x2200], R156 ;  /* 0x0022009ca8007988 */ /* 0x0003e20008000c2b */
[C---:B------:R-:W-:Y:S01]  /*6800*/  FFMA R23, R81.reuse, R100, R23 ;  /* 0x0000006451177223 */ /* 0x040fe20000000017 */
[C---:B------:R-:W-:Y:S01]  /*6810*/  FFMA R20, R81.reuse, R101, R20 ;  /* 0x0000006551147223 */ /* 0x040fe20000000014 */
[C---:B------:R-:W-:Y:S01]  /*6820*/  FFMA R21, R81.reuse, R102, R21 ;  /* 0x0000006651157223 */ /* 0x040fe20000000015 */
[----:B------:R-:W-:Y:S01]  /*6830*/  FFMA R22, R81, R103, R22 ;  /* 0x0000006751167223 */ /* 0x000fe20000000016 */
[----:B------:R-:W-:Y:S01]  /*6840*/  HADD2.F32 R110, -RZ, R110.H1_H1 ;  /* 0x3000006eff6e7230 */ /* 0x000fe20000004100 */
[----:B------:R-:W-:Y:S01]  /*6850*/  F2FP.SATFINITE.E4M3.F32.PACK_AB_MERGE_C R161, R23, R3, RZ ;  /* 0x0000000317a1723e */ /* 0x000fe200048070ff */
[C---:B------:R-:W-:Y:S01]  /*6860*/  FMUL R27, R78.reuse, R27 ;  /* 0x0000001b4e1b7220 */ /* 0x040fe20000400000 */
[--C-:B------:R-:W-:Y:S02]  /*6870*/  HADD2.F32 R107, -RZ, R108.reuse.H0_H0 ;  /* 0x2000006cff6b7230 */ /* 0x100fe40000004100 */
[----:B------:R-:W-:Y:S01]  /*6880*/  FMUL R26, R78, R30 ;  /* 0x0000001e4e1a7220 */ /* 0x000fe20000400000 */
[----:B------:R-:W-:Y:S01]  /*6890*/  HADD2.F32 R108, -RZ, R108.H1_H1 ;  /* 0x3000006cff6c7230 */ /* 0x000fe20000004100 */
[----:B------:R-:W-:Y:S01]  /*68a0*/  F2FP.SATFINITE.E4M3.F32.PACK_AB_MERGE_C R160, R2, R0, R161 ;  /* 0x0000000002a0723e */ /* 0x000fe200048070a1 */
[C---:B------:R-:W-:Y:S01]  /*68b0*/  FFMA R27, R81.reuse, R104, R27 ;  /* 0x00000068511b7223 */ /* 0x040fe2000000001b */
[C---:B------:R-:W-:Y:S01]  /*68c0*/  FFMA R24, R81.reuse, R105, R24 ;  /* 0x0000006951187223 */ /* 0x040fe20000000018 */
[C---:B------:R-:W-:Y:S01]  /*68d0*/  FFMA R25, R81.reuse, R106, R25 ;  /* 0x0000006a51197223 */ /* 0x040fe20000000019 */
[----:B------:R-:W-:Y:S01]  /*68e0*/  FFMA R26, R81, R107, R26 ;  /* 0x0000006b511a7223 */ /* 0x000fe2000000001a */
[C---:B------:R-:W-:Y:S01]  /*68f0*/  FMUL R31, R78.reuse, R31 ;  /* 0x0000001f4e1f7220 */ /* 0x040fe20000400000 */
[--C-:B------:R-:W-:Y:S01]  /*6900*/  HADD2.F32 R111, -RZ, R112.reuse.H0_H0 ;  /* 0x20000070ff6f7230 */ /* 0x100fe20000004100 */
[----:B------:R-:W-:Y:S01]  /*6910*/  F2FP.SATFINITE.E4M3.F32.PACK_AB_MERGE_C R162, R27, R22, RZ ;  /* 0x000000161ba2723e */ /* 0x000fe200048070ff */
[----:B------:R-:W-:Y:S02]  /*6920*/  HADD2.F32 R112, -RZ, R112.H1_H1 ;  /* 0x30000070ff707230 */ /* 0x000fe40000004100 */
[C---:B------:R-:W-:Y:S01]  /*6930*/  FFMA R31, R81.reuse, R108, R31 ;  /* 0x0000006c511f7223 */ /* 0x040fe2000000001f */
[----:B------:R-:W-:Y:S01]  /*6940*/  FFMA R28, R81, R109, R28 ;  /* 0x0000006d511c7223 */ /* 0x000fe2000000001c */
[----:B------:R-:W-:Y:S01]  /*6950*/  F2FP.SATFINITE.E4M3.F32.PACK_AB_MERGE_C R161, R21, R20, R162 ;  /* 0x0000001415a1723e */ /* 0x000fe200048070a2 */
[----:B------:R-:W-:Y:S01]  /*6960*/  FFMA R29, R81, R110, R29 ;  /* 0x0000006e511d7223 */ /* 0x000fe2000000001d */
[C---:B------:R-:W-:Y:S01]  /*6970*/  FMUL R30, R78.reuse, R34 ;  /* 0x000000224e1e7220 */ /* 0x040fe20000400000 */
[----:B------:R-:W-:Y:S01]  /*6980*/  F2FP.SATFINITE.E4M3.F32.PACK_AB_MERGE_C R163, R31, R26, RZ ;  /* 0x0000001a1fa3723e */ /* 0x000fe200048070ff */
[C---:B------:R-:W-:Y:S01]  /*6990*/  FMUL R35, R78.reuse, R35 ;  /* 0x000000234e237220 */ /* 0x040fe20000400000 */
[--C-:B------:R-:W-:Y:S02]  /*69a0*/  HADD2.F32 R115, -RZ, R116.reuse.H0_H0 ;  /* 0x20000074ff737230 */ /* 0x100fe40000004100 */
[----:B------:R-:W-:Y:S01]  /*69b0*/  FFMA R30, R81, R111, R30 ;  /* 0x0000006f511e7223 */ /* 0x000fe2000000001e */
[----:B------:R-:W-:Y:S01]  /*69c0*/  F2FP.SATFINITE.E4M3.F32.PACK_AB_MERGE_C R162, R25, R24, R163 ;  /* 0x0000001819a2723e */ /* 0x000fe200048070a3 */
[C---:B------:R-:W-:Y:S01]  /*69d0*/  FFMA R35, R81.reuse, R112, R35 ;  /* 0x0000007051237223 */ /* 0x040fe20000000023 */
[C---:B------:R-:W-:Y:S01]  /*69e0*/  FFMA R32, R81.reuse, R113, R32 ;  /* 0x0000007151207223 */ /* 0x040fe20000000020 */
[----:B------:R-:W-:Y:S01]  /*69f0*/  FFMA R33, R81, R114, R33 ;  /* 0x0000007251217223 */ /* 0x000fe20000000021 */
[----:B------:R-:W-:Y:S02]  /*6a00*/  HADD2.F32 R116, -RZ, R116.H1_H1 ;  /* 0x30000074ff747230 */ /* 0x000fe40000004100 */
        /* <DEDUP_REMOVED lines=9> */
[----:B------:R-:W-:Y:S01]  /*6aa0*/  HADD2.F32 R120, -RZ, R120.H1_H1 ;  /* 0x30000078ff787230 */ /* 0x000fe20000004100 */
[----:B------:R1:W-:Y:S01]  /*6ab0*/  STS.128 [R178+0x2010], R160 ;  /* 0x002010a0b2007388 */ /* 0x0003e20000000c00 */
[----:B------:R-:W-:Y:S01]  /*6ac0*/  F2FP.SATFINITE.E4M3.F32.PACK_AB_MERGE_C R184, R39, R34, RZ ;  /* 0x0000002227b8723e */ /* 0x000fe200048070ff */
[C---:B------:R-:W-:Y:S01]  /*6ad0*/  FMUL R38, R78.reuse, R42 ;  /* 0x0000002a4e267220 */ /* 0x040fe20000400000 */
[C---:B------:R-:W-:Y:S01]  /*6ae0*/  FMUL R43, R78.reuse, R43 ;  /* 0x0000002b4e2b7220 */ /* 0x040fe20000400000 */
[--C-:B------:R-:W-:Y:S01]  /*6af0*/  HADD2.F32 R123, -RZ, R124.reuse.H0_H0 ;  /* 0x2000007cff7b7230 */ /* 0x100fe20000004100 */
[----:B------:R-:W-:Y:S01]  /*6b00*/  F2FP.SATFINITE.E4M3.F32.PACK_AB_MERGE_C R184, R33, R32, R184 ;  /* 0x0000002021b8723e */ /* 0x000fe200048070b8 */
[C---:B------:R-:W-:Y:S01]  /*6b10*/  FFMA R38, R81.reuse, R119, R38 ;  /* 0x0000007751267223 */ /* 0x040fe20000000026 */
        /* <DEDUP_REMOVED lines=12> */
[C---:B------:R-:W-:Y:S01]  /*6be0*/  FFMA R45, R81.reuse, R126, R45 ;  /* 0x0000007e512d7223 */ /* 0x040fe2000000002d */
[----:B------:R-:W-:Y:S02]  /*6bf0*/  HADD2.F32 R128, -RZ, R128.H1_H1 ;  /* 0x30000080ff807230 */ /* 0x000fe40000004100 */
[C---:B------:R-:W-:Y:S01]  /*6c00*/  FMUL R46, R78.reuse, R50 ;  /* 0x000000324e2e7220 */ /* 0x040fe20000400000 */
[C---:B------:R-:W-:Y:S01]  /*6c10*/  FMUL R51, R78.reuse, R51 ;  /* 0x000000334e337220 */ /* 0x040fe20000400000 */
[--C-:B------:R-:W-:Y:S02]  /*6c20*/  HADD2.F32 R131, -RZ, R132.reuse.H0_H0 ;  /* 0x20000084ff837230 */ /* 0x100fe40000004100 */
[C---:B------:R-:W-:Y:S01]  /*6c30*/  FMUL R50, R78.reuse, R54 ;  /* 0x000000364e327220 */ /* 0x040fe20000400000 */
[C---:B------:R-:W-:Y:S01]  /*6c40*/  FFMA R46, R81.reuse, R127, R46 ;  /* 0x0000007f512e7223 */ /* 0x040fe2000000002e */
[----:B------:R-:W-:Y:S02]  /*6c50*/  HADD2.F32 R132, -RZ, R132.H1_H1 ;  /* 0x30000084ff847230 */ /* 0x000fe40000004100 */
[C---:B------:R-:W-:Y:S01]  /*6c60*/  FFMA R51, R81.reuse, R128, R51 ;  /* 0x0000008051337223 */ /* 0x040fe20000000033 */
[C---:B------:R-:W-:Y:S01]  /*6c70*/  FMUL R55, R78.reuse, R55 ;  /* 0x000000374e377220 */ /* 0x040fe20000400000 */
[C---:B------:R-:W-:Y:S01]  /*6c80*/  FFMA R48, R81.reuse, R129, R48 ;  /* 0x0000008151307223 */ /* 0x040fe20000000030 */
[C---:B------:R-:W-:Y:S01]  /*6c90*/  FFMA R49, R81.reuse, R130, R49 ;  /* 0x0000008251317223 */ /* 0x040fe20000000031 */
[--C-:B------:R-:W-:Y:S02]  /*6ca0*/  HADD2.F32 R135, -RZ, R136.reuse.H0_H0 ;  /* 0x20000088ff877230 */ /* 0x100fe40000004100 */
[C---:B------:R-:W-:Y:S01]  /*6cb0*/  FFMA R50, R81.reuse, R131, R50 ;  /* 0x0000008351327223 */ /* 0x040fe20000000032 */
[----:B------:R-:W-:Y:S02]  /*6cc0*/  HADD2.F32 R136, -RZ, R136.H1_H1 ;  /* 0x30000088ff887230 */ /* 0x000fe40000004100 */
[C---:B------:R-:W-:Y:S01]  /*6cd0*/  FMUL R54, R78.reuse, R58 ;  /* 0x0000003a4e367220 */ /* 0x040fe20000400000 */
        /* <DEDUP_REMOVED lines=16> */
[----:B------:R-:W-:Y:S01]  /*6de0*/  FFMA R63, R81, R140, R63 ;  /* 0x0000008c513f7223 */ /* 0x000fe2000000003f */
[----:B------:R-:W-:Y:S01]  /*6df0*/  FMUL R67, R78, R67 ;  /* 0x000000434e437220 */ /* 0x000fe20000400000 */
[----:B------:R-:W-:Y:S01]  /*6e00*/  F2FP.SATFINITE.E4M3.F32.PACK_AB_MERGE_C R186, R47, R42, RZ ;  /* 0x0000002a2fba723e */ /* 0x000fe200048070ff */
[----:B------:R-:W-:Y:S01]  /*6e10*/  FFMA R60, R81, R83, R60 ;  /* 0x00000053513c7223 */ /* 0x000fe2000000003c */
[----:B------:R-:W-:Y:S01]  /*6e20*/  F2FP.SATFINITE.E4M3.F32.PACK_AB_MERGE_C R187, R51, R46, RZ ;  /* 0x0000002e33bb723e */ /* 0x000fe200048070ff */
[C---:B------:R-:W-:Y:S01]  /*6e30*/  FFMA R61, R81.reuse, R80, R61 ;  /* 0x00000050513d7223 */ /* 0x040fe2000000003d */
[C---:B------:R-:W-:Y:S01]  /*6e40*/  FFMA R62, R81.reuse, R85, R62 ;  /* 0x00000055513e7223 */ /* 0x040fe2000000003e */
[----:B------:R-:W-:Y:S01]  /*6e50*/  FFMA R67, R81, R82, R67 ;  /* 0x0000005251437223 */ /* 0x000fe20000000043 */
[----:B------:R-:W-:Y:S02]  /*6e60*/  F2FP.SATFINITE.E4M3.F32.PACK_AB_MERGE_C R186, R41, R40, R186 ;  /* 0x0000002829ba723e */ /* 0x000fe400048070ba */
[----:B------:R-:W-:Y:S02]  /*6e70*/  F2FP.SATFINITE.E4M3.F32.PACK_AB_MERGE_C R187, R45, R44, R187 ;  /* 0x0000002c2dbb723e */ /* 0x000fe400048070bb */
[----:B------:R-:W-:Y:S02]  /*6e80*/  F2FP.SATFINITE.E4M3.F32.PACK_AB_MERGE_C R188, R55, R50, RZ ;  /* 0x0000003237bc723e */ /* 0x000fe400048070ff */
[----:B------:R-:W-:Y:S01]  /*6e90*/  F2FP.SATFINITE.E4M3.F32.PACK_AB_MERGE_C R189, R59, R54, RZ ;  /* 0x000000363bbd723e */ /* 0x000fe200048070ff */
[----:B------:R1:W-:Y:S01]  /*6ea0*/  STS.128 [R177+0x2020], R184 ;  /* 0x002020b8b1007388 */ /* 0x0003e20000000c00 */
[----:B------:R-:W-:Y:S02]  /*6eb0*/  F2FP.SATFINITE.E4M3.F32.PACK_AB_MERGE_C R190, R63, R58, RZ ;  /* 0x0000003a3fbe723e */ /* 0x000fe400048070ff */
[----:B------:R-:W-:Y:S02]  /*6ec0*/  F2FP.SATFINITE.E4M3.F32.PACK_AB_MERGE_C R182, R67, R62, RZ ;  /* 0x0000003e43b6723e */ /* 0x000fe400048070ff */
[----:B------:R-:W-:Y:S02]  /*6ed0*/  F2FP.SATFINITE.E4M3.F32.PACK_AB_MERGE_C R188, R49, R48, R188 ;  /* 0x0000003031bc723e */ /* 0x000fe400048070bc */
[----:B------:R-:W-:Y:S02]  /*6ee0*/  F2FP.SATFINITE.E4M3.F32.PACK_AB_MERGE_C R189, R53, R52, R189 ;  /* 0x0000003435bd723e */ /* 0x000fe400048070bd */
[----:B------:R-:W-:Y:S02]  /*6ef0*/  F2FP.SATFINITE.E4M3.F32.PACK_AB_MERGE_C R190, R57, R56, R190 ;  /* 0x0000003839be723e */ /* 0x000fe400048070be */
[----:B------:R-:W-:Y:S02]  /*6f00*/  F2FP.SATFINITE.E4M3.F32.PACK_AB_MERGE_C R191, R61, R60, R182 ;  /* 0x0000003c3dbf723e */ /* 0x000fe400048070b6 */
[----:B------:R-:W-:Y:S03]  /*6f10*/  IADD3 R76, PT, PT, R76, 0x1, RZ ;  /* 0x000000014c4c7810 */ /* 0x000fe60007ffe0ff */
[----:B------:R1:W-:Y:S01]  /*6f20*/  STS.128 [R176+0x2030], R188 ;  /* 0x002030bcb0007388 */ /* 0x0003e20000000c00 */
[----:B------:R-:W-:Y:S01]  /*6f30*/  @!PT LDS RZ, [RZ] ;  /* 0x00000000fffff984 */ /* 0x000fe20000000800 */
[----:B------:R-:W-:Y:S01]  /*6f40*/  @!PT LDS RZ, [RZ] ;  /* 0x00000000fffff984 */ /* 0x000fe20000000800 */
[----:B------:R-:W-:Y:S01]  /*6f50*/  @!PT LDS RZ, [RZ] ;  /* 0x00000000fffff984 */ /* 0x000fe20000000800 */
[----:B------:R-:W-:Y:S01]  /*6f60*/  @!PT LDS RZ, [RZ] ;  /* 0x00000000fffff984 */ /* 0x000fe20000000800 */
[----:B------:R3:W-:Y:S07]  /*6f70*/  MEMBAR.ALL.CTA ;  /* 0x0000000000007992 */ /* 0x0007ee0000008000 */
[----:B---3--:R-:W3:Y:S02]  /*6f80*/  FENCE.VIEW.ASYNC.S ;  /* 0x00000000000073c6 */ /* 0x008ee40000000000 */
[----:B---3--:R-:W-:Y:S06]  /*6f90*/  BAR.SYNC.DEFER_BLOCKING 0x1, 0x80 ;  /* 0x0042000000007b1d */ /* 0x008fec0000010000 */
[----:B------:R-:W-:Y:S05]  /*6fa0*/  @P0 BRA `(.L_x_107) ;  /* 0x0000000000340947 */ /* 0x000fea0003800000 */
[----:B------:R-:W-:Y:S01]  /*6fb0*/  UIADD3 UR12, UPT, UPT, UR43, 0x2200, URZ ;  /* 0x000022002b0c7890 */ /* 0x000fe2000fffe0ff */
[----:B------:R-:W-:Y:S01]  /*6fc0*/  R2UR UR9, R155 ;  /* 0x000000009b0972ca */ /* 0x000fe200000e0000 */
[----:B------:R-:W-:Y:S01]  /*6fd0*/  UIADD3 UR10, UP0, UPT, UR46, 0x680, URZ ;  /* 0x000006802e0a7890 */ /* 0x000fe2000ff1e0ff */
[----:B------:R-:W-:Y:S01]  /*6fe0*/  R2UR UR8, R165 ;  /* 0x00000000a50872ca */ /* 0x000fe200000e0000 */
[----:B------:R-:W-:Y:S02]  /*6ff0*/  UMOV UR7, UR36 ;  /* 0x0000002400077c82 */ /* 0x000fe40008000000 */
[----:B------:R-:W-:Y:S01]  /*7000*/  IMAD.U32 R179, RZ, RZ, UR12 ;  /* 0x0000000cffb37e24 */ /* 0x000fe2000f8e00ff */
[----:B------:R-:W-:Y:S04]  /*7010*/  UIADD3.X UR11, UPT, UPT, URZ, UR47, URZ, UP0, !UPT ;  /* 0x0000002fff0b7290 */ /* 0x000fe800087fe4ff */
[----:B------:R-:W-:Y:S03]  /*7020*/  R2UR UR4, R179 ;  /* 0x00000000b30472ca */ /* 0x000fe600000e0000 */
[----:B------:R-:W-:Y:S02]  /*7030*/  USHF.L.U32 UR5, UR9, 0x6, URZ ;  /* 0x0000000609057899 */ /* 0x000fe400080006ff */
[----:B------:R-:W-:Y:S09]  /*7040*/  USHF.L.U32 UR6, UR8, 0x7, URZ ;  /* 0x0000000708067899 */ /* 0x000ff200080006ff */
[----:B------:R3:W-:Y:S01]  /*7050*/  UTMASTG.3D [UR4], [UR10] ;  /* 0x000000040a0073b5 */ /* 0x0007e20008010000 */
[----:B------:R0:W-:Y:S01]  /*7060*/  UTMACMDFLUSH ;  /* 0x00000000000079b7 */ /* 0x0001e20000000000 */
[----:B---3--:R-:W-:Y:S04]  /*7070*/  DEPBAR.LE SB0, 0x0 ;  /* 0x000080000000791a */ /* 0x008fe80000000000 */
.L_x_107:
[----:B------:R-:W-:Y:S05]  /*7080*/  BSYNC.RECONVERGENT B0 ;  /* 0x0000000000007941 */ /* 0x000fea0003800200 */
.L_x_106:
[----:B------:R-:W-:Y:S01]  /*7090*/  BAR.SYNC.DEFER_BLOCKING 0x1, 0x80 ;  /* 0x0042000000007b1d */ /* 0x000fe20000010000 */
[----:B------:R-:W-:Y:S01]  /*70a0*/  ISETP.NE.AND P2, PT, R180, RZ, PT ;  /* 0x000000ffb400720c */ /* 0x000fe20003f45270 */
[----:B------:R-:W-:Y:S01]  /*70b0*/  IMAD.IADD R155, R75, 0x1, R143 ;  /* 0x000000014b9b7824 */ /* 0x000fe200078e028f */
[----:B------:R-:W-:Y:S01]  /*70c0*/  ISETP.NE.AND P0, PT, R181, 0x2, PT ;  /* 0x00000002b500780c */ /* 0x000fe20003f05270 */
[----:B------:R-:W-:Y:S01]  /*70d0*/  IMAD.IADD R165, R77, 0x1, R154 ;  /* 0x000000014da57824 */ /* 0x000fe200078e029a */
[----:B------:R-:W-:Y:S02]  /*70e0*/  ISETP.NE.AND P1, PT, R76, 0x4, PT ;  /* 0x000000044c00780c */ /* 0x000fe40003f25270 */
[----:B------:R-:W-:Y:S02]  /*70f0*/  SEL R3, RZ, 0x1, P0 ;  /* 0x00000001ff037807 */ /* 0x000fe40000000000 */
[----:B------:R-:W-:Y:S02]  /*7100*/  SEL R0, RZ, 0x1, P1 ;  /* 0x00000001ff007807 */ /* 0x000fe40000800000 */
[----:B------:R-:W-:Y:S02]  /*7110*/  LOP3.LUT R174, R174, R3, RZ, 0x3c, !PT ;  /* 0x00000003aeae7212 */ /* 0x000fe400078e3cff */
[----:B------:R-:W-:Y:S02]  /*7120*/  LOP3.LUT R175, R175, R0, RZ, 0x3c, !PT ;  /* 0x00000000afaf7212 */ /* 0x000fe400078e3cff */
[----:B------:R-:W-:Y:S02]  /*7130*/  @P2 R2UR UR36, R171 ;  /* 0x00000000ab2422ca */ /* 0x000fe400000e0000 */
[----:B------:R-:W-:Y:S02]  /*7140*/  SEL R181, R181, RZ, P0 ;  /* 0x000000ffb5b57207 */ /* 0x000fe40000000000 */
[----:B------:R-:W-:Y:S01]  /*7150*/  SEL R76, R76, RZ, P1 ;  /* 0x000000ff4c4c7207 */ /* 0x000fe20000800000 */
[----:B------:R-:W-:Y:S10]  /*7160*/  @P2 BRA `(.L_x_108) ;  /* 0xffffffdc00702947 */ /* 0x000ff4000383ffff */
[----:B------:R-:W-:Y:S05]  /*7170*/  EXIT ;  /* 0x000000000000794d */ /* 0x000fea0003800000 */
.L_x_20:
[----:B--2---:R2:W1:Y:S02]  /*7180*/  SYNCS.PHASECHK.TRANS64.TRYWAIT P0, [R3+URZ+0x1a0], R2 ;  /* 0x0001a002030075a7 */ /* 0x00446400080011ff */
[----:B-1----:R-:W-:Y:S05]  /*7190*/  @!P0 NANOSLEEP.SYNCS 0x989680 ;  /* 0x009896800000895d */ /* 0x002fea0003900000 */
[----:B------:R-:W1:Y:S02]  /*71a0*/  @!P0 SYNCS.PHASECHK.TRANS64 P0, [R3+URZ+0x1a0], R2 ;  /* 0x0001a002030085a7 */ /* 0x000e6400080010ff */
[----:B-1----:R-:W-:Y:S05]  /*71b0*/  @!P0 BRA `(.L_x_20) ;  /* 0xfffffffc00f08947 */ /* 0x002fea000383ffff */
[----:B------:R-:W-:Y:S05]  /*71c0*/  BRA `(.L_x_109) ;  /* 0xffffffa400607947 */ /* 0x000fea000383ffff */
.L_x_23:
[----:B-1----:R-:W-:-:S07]  /*71d0*/  MOV R2, UR33 ;  /* 0x0000002100027c02 */ /* 0x002fce0008000f00 */
.L_x_110:
[----:B-1----:R1:W2:Y:S02]  /*71e0*/  SYNCS.PHASECHK.TRANS64.TRYWAIT P0, [R2+URZ+0x88], R5 ;  /* 0x00008805020075a7 */ /* 0x0022a400080011ff */
[----:B--2---:R-:W-:Y:S05]  /*71f0*/  @!P0 NANOSLEEP.SYNCS 0x989680 ;  /* 0x009896800000895d */ /* 0x004fea0003900000 */
[----:B------:R-:W2:Y:S02]  /*7200*/  @!P0 SYNCS.PHASECHK.TRANS64 P0, [R2+URZ+0x88], R5 ;  /* 0x00008805020085a7 */ /* 0x000ea400080010ff */
[----:B--2---:R-:W-:Y:S05]  /*7210*/  @!P0 BRA `(.L_x_110) ;  /* 0xfffffffc00f08947 */ /* 0x004fea000383ffff */
[----:B------:R-:W-:Y:S05]  /*7220*/  BRA `(.L_x_22) ;  /* 0xffffffa400b07947 */ /* 0x000fea000383ffff */
.L_x_29:
[----:B-1----:R-:W-:-:S07]  /*7230*/  MOV R2, UR17 ;  /* 0x0000001100027c02 */ /* 0x002fce0008000f00 */
.L_x_111:
[----:B-1----:R1:W2:Y:S02]  /*7240*/  SYNCS.PHASECHK.TRANS64.TRYWAIT P0, [R2+URZ+0x88], R5 ;  /* 0x00008805020075a7 */ /* 0x0022a400080011ff */
[----:B--2---:R-:W-:Y:S05]  /*7250*/  @!P0 NANOSLEEP.SYNCS 0x989680 ;  /* 0x009896800000895d */ /* 0x004fea0003900000 */
[----:B------:R-:W2:Y:S02]  /*7260*/  @!P0 SYNCS.PHASECHK.TRANS64 P0, [R2+URZ+0x88], R5 ;  /* 0x00008805020085a7 */ /* 0x000ea400080010ff */
[----:B--2---:R-:W-:Y:S05]  /*7270*/  @!P0 BRA `(.L_x_111) ;  /* 0xfffffffc00f08947 */ /* 0x004fea000383ffff */
[----:B------:R-:W-:Y:S05]  /*7280*/  BRA `(.L_x_28) ;  /* 0xffffffa800587947 */ /* 0x000fea000383ffff */
.L_x_33:
[----:B-1----:R1:W2:Y:S02]  /*7290*/  SYNCS.PHASECHK.TRANS64.TRYWAIT P0, [R2+URZ+0x130], R3 ;  /* 0x00013003020075a7 */ /* 0x0022a400080011ff */
[----:B--2---:R-:W-:Y:S05]  /*72a0*/  @!P0 NANOSLEEP.SYNCS 0x989680 ;  /* 0x009896800000895d */ /* 0x004fea0003900000 */
[----:B------:R-:W2:Y:S02]  /*72b0*/  @!P0 SYNCS.PHASECHK.TRANS64 P0, [R2+URZ+0x130], R3 ;  /* 0x00013003020085a7 */ /* 0x000ea400080010ff */
[----:B--2---:R-:W-:Y:S05]  /*72c0*/  @!P0 BRA `(.L_x_33) ;  /* 0xfffffffc00f08947 */ /* 0x004fea000383ffff */
[----:B------:R-:W-:Y:S05]  /*72d0*/  BRA `(.L_x_112) ;  /* 0xffffffa800e87947 */ /* 0x000fea000383ffff */
.L_x_37:
[----:B----4-:R-:W-:-:S07]  /*72e0*/  MOV R0, UR5 ;  /* 0x0000000500007c02 */ /* 0x010fce0008000f00 */
.L_x_113:
[----:B-1----:R1:W2:Y:S02]  /*72f0*/  SYNCS.PHASECHK.TRANS64.TRYWAIT P0, [R0+URZ], R3 ;  /* 0x00000003000075a7 */ /* 0x0022a400080011ff */
[----:B--2---:R-:W-:Y:S05]  /*7300*/  @!P0 NANOSLEEP.SYNCS 0x989680 ;  /* 0x009896800000895d */ /* 0x004fea0003900000 */
[----:B------:R-:W2:Y:S02]  /*7310*/  @!P0 SYNCS.PHASECHK.TRANS64 P0, [R0+URZ], R3 ;  /* 0x00000003000085a7 */ /* 0x000ea400080010ff */
[----:B--2---:R-:W-:Y:S05]  /*7320*/  @!P0 BRA `(.L_x_113) ;  /* 0xfffffffc00f08947 */ /* 0x004fea000383ffff */
[----:B------:R-:W-:Y:S05]  /*7330*/  BRA `(.L_x_114) ;  /* 0xffffffb000587947 */ /* 0x000fea000383ffff */
.L_x_38:
[----:B----4-:R-:W-:-:S07]  /*7340*/  MOV R0, UR5 ;  /* 0x0000000500007c02 */ /* 0x010fce0008000f00 */
.L_x_115:
[----:B-1----:R1:W2:Y:S02]  /*7350*/  SYNCS.PHASECHK.TRANS64.TRYWAIT P0, [R0+URZ], R3 ;  /* 0x00000003000075a7 */ /* 0x0022a400080011ff */
[----:B--2---:R-:W-:Y:S05]  /*7360*/  @!P0 NANOSLEEP.SYNCS 0x989680 ;  /* 0x009896800000895d */ /* 0x004fea0003900000 */
[----:B------:R-:W2:Y:S02]  /*7370*/  @!P0 SYNCS.PHASECHK.TRANS64 P0, [R0+URZ], R3 ;  /* 0x00000003000085a7 */ /* 0x000ea400080010ff */
[----:B--2---:R-:W-:Y:S05]  /*7380*/  @!P0 BRA `(.L_x_115) ;  /* 0xfffffffc00f08947 */ /* 0x004fea000383ffff */
[----:B------:R-:W-:Y:S05]  /*7390*/  BRA `(.L_x_116) ;  /* 0xffffffb000647947 */ /* 0x000fea000383ffff */
.L_x_39:
[----:B----4-:R-:W-:-:S07]  /*73a0*/  MOV R0, UR5 ;  /* 0x0000000500007c02 */ /* 0x010fce0008000f00 */
.L_x_117:
[----:B-1----:R1:W2:Y:S02]  /*73b0*/  SYNCS.PHASECHK.TRANS64.TRYWAIT P0, [R0+URZ], R3 ;  /* 0x00000003000075a7 */ /* 0x0022a400080011ff */
[----:B--2---:R-:W-:Y:S05]  /*73c0*/  @!P0 NANOSLEEP.SYNCS 0x989680 ;  /* 0x009896800000895d */ /* 0x004fea0003900000 */
[----:B------:R-:W2:Y:S02]  /*73d0*/  @!P0 SYNCS.PHASECHK.TRANS64 P0, [R0+URZ], R3 ;  /* 0x00000003000085a7 */ /* 0x000ea400080010ff */
[----:B--2---:R-:W-:Y:S05]  /*73e0*/  @!P0 BRA `(.L_x_117) ;  /* 0xfffffffc00f08947 */ /* 0x004fea000383ffff */
[----:B------:R-:W-:Y:S05]  /*73f0*/  BRA `(.L_x_118) ;  /* 0xffffffb000707947 */ /* 0x000fea000383ffff */
.L_x_40:
[----:B----4-:R-:W-:-:S07]  /*7400*/  MOV R0, UR5 ;  /* 0x0000000500007c02 */ /* 0x010fce0008000f00 */
.L_x_119:
[----:B-1----:R1:W2:Y:S02]  /*7410*/  SYNCS.PHASECHK.TRANS64.TRYWAIT P0, [R0+URZ], R3 ;  /* 0x00000003000075a7 */ /* 0x0022a400080011ff */
[----:B--2---:R-:W-:Y:S05]  /*7420*/  @!P0 NANOSLEEP.SYNCS 0x989680 ;  /* 0x009896800000895d */ /* 0x004fea0003900000 */
[----:B------:R-:W2:Y:S02]  /*7430*/  @!P0 SYNCS.PHASECHK.TRANS64 P0, [R0+URZ], R3 ;  /* 0x00000003000085a7 */ /* 0x000ea400080010ff */
[----:B--2---:R-:W-:Y:S05]  /*7440*/  @!P0 BRA `(.L_x_119) ;  /* 0xfffffffc00f08947 */ /* 0x004fea000383ffff */
[----:B------:R-:W-:Y:S05]  /*7450*/  BRA `(.L_x_120) ;  /* 0xffffffb0007c7947 */ /* 0x000fea000383ffff */
.L_x_41:
[----:B----4-:R-:W-:-:S07]  /*7460*/  MOV R0, UR5 ;  /* 0x0000000500007c02 */ /* 0x010fce0008000f00 */
.L_x_121:
[----:B-1----:R1:W2:Y:S02]  /*7470*/  SYNCS.PHASECHK.TRANS64.TRYWAIT P0, [R0+URZ], R3 ;  /* 0x00000003000075a7 */ /* 0x0022a400080011ff */
[----:B--2---:R-:W-:Y:S05]  /*7480*/  @!P0 NANOSLEEP.SYNCS 0x989680 ;  /* 0x009896800000895d */ /* 0x004fea0003900000 */
[----:B------:R-:W2:Y:S02]  /*7490*/  @!P0 SYNCS.PHASECHK.TRANS64 P0, [R0+URZ], R3 ;  /* 0x00000003000085a7 */ /* 0x000ea400080010ff */
[----:B--2---:R-:W-:Y:S05]  /*74a0*/  @!P0 BRA `(.L_x_121) ;  /* 0xfffffffc00f08947 */ /* 0x004fea000383ffff */
[----:B------:R-:W-:Y:S05]  /*74b0*/  BRA `(.L_x_122) ;  /* 0xffffffb000887947 */ /* 0x000fea000383ffff */
.L_x_42:
[----:B----4-:R-:W-:-:S07]  /*74c0*/  MOV R0, UR5 ;  /* 0x0000000500007c02 */ /* 0x010fce0008000f00 */
.L_x_123:
[----:B-1----:R1:W2:Y:S02]  /*74d0*/  SYNCS.PHASECHK.TRANS64.TRYWAIT P0, [R0+URZ], R3 ;  /* 0x00000003000075a7 */ /* 0x0022a400080011ff */
[----:B--2---:R-:W-:Y:S05]  /*74e0*/  @!P0 NANOSLEEP.SYNCS 0x989680 ;  /* 0x009896800000895d */ /* 0x004fea0003900000 */
[----:B------:R-:W2:Y:S02]  /*74f0*/  @!P0 SYNCS.PHASECHK.TRANS64 P0, [R0+URZ], R3 ;  /* 0x00000003000085a7 */ /* 0x000ea400080010ff */
[----:B--2---:R-:W-:Y:S05]  /*7500*/  @!P0 BRA `(.L_x_123) ;  /* 0xfffffffc00f08947 */ /* 0x004fea000383ffff */
[----:B------:R-:W-:Y:S05]  /*7510*/  BRA `(.L_x_124) ;  /* 0xffffffb000947947 */ /* 0x000fea000383ffff */
.L_x_43:
[----:B----4-:R-:W-:-:S07]  /*7520*/  MOV R0, UR5 ;  /* 0x0000000500007c02 */ /* 0x010fce0008000f00 */
.L_x_125:
[----:B-1----:R1:W2:Y:S02]  /*7530*/  SYNCS.PHASECHK.TRANS64.TRYWAIT P0, [R0+URZ], R3 ;  /* 0x00000003000075a7 */ /* 0x0022a400080011ff */
[----:B--2---:R-:W-:Y:S05]  /*7540*/  @!P0 NANOSLEEP.SYNCS 0x989680 ;  /* 0x009896800000895d */ /* 0x004fea0003900000 */
[----:B------:R-:W2:Y:S02]  /*7550*/  @!P0 SYNCS.PHASECHK.TRANS64 P0, [R0+URZ], R3 ;  /* 0x00000003000085a7 */ /* 0x000ea400080010ff */
[----:B--2---:R-:W-:Y:S05]  /*7560*/  @!P0 BRA `(.L_x_125) ;  /* 0xfffffffc00f08947 */ /* 0x004fea000383ffff */
[----:B------:R-:W-:Y:S05]  /*7570*/  BRA `(.L_x_126) ;  /* 0xffffffb000a07947 */ /* 0x000fea000383ffff */
.L_x_44:
[----:B----4-:R-:W-:-:S07]  /*7580*/  MOV R0, UR5 ;  /* 0x0000000500007c02 */ /* 0x010fce0008000f00 */
.L_x_127:
[----:B-1----:R1:W2:Y:S02]  /*7590*/  SYNCS.PHASECHK.TRANS64.TRYWAIT P0, [R0+URZ], R3 ;  /* 0x00000003000075a7 */ /* 0x0022a400080011ff */
[----:B--2---:R-:W-:Y:S05]  /*75a0*/  @!P0 NANOSLEEP.SYNCS 0x989680 ;  /* 0x009896800000895d */ /* 0x004fea0003900000 */
[----:B------:R-:W2:Y:S02]  /*75b0*/  @!P0 SYNCS.PHASECHK.TRANS64 P0, [R0+URZ], R3 ;  /* 0x00000003000085a7 */ /* 0x000ea400080010ff */
[----:B--2---:R-:W-:Y:S05]  /*75c0*/  @!P0 BRA `(.L_x_127) ;  /* 0xfffffffc00f08947 */ /* 0x004fea000383ffff */
[----:B------:R-:W-:Y:S05]  /*75d0*/  BRA `(.L_x_128) ;  /* 0xffffffb000ac7947 */ /* 0x000fea000383ffff */
.L_x_45:
[----:B----4-:R-:W-:-:S07]  /*75e0*/  MOV R0, UR5 ;  /* 0x0000000500007c02 */ /* 0x010fce0008000f00 */
.L_x_129:
[----:B-1----:R1:W2:Y:S02]  /*75f0*/  SYNCS.PHASECHK.TRANS64.TRYWAIT P0, [R0+URZ], R3 ;  /* 0x00000003000075a7 */ /* 0x0022a400080011ff */
[----:B--2---:R-:W-:Y:S05]  /*7600*/  @!P0 NANOSLEEP.SYNCS 0x989680 ;  /* 0x009896800000895d */ /* 0x004fea0003900000 */
[----:B------:R-:W2:Y:S02]  /*7610*/  @!P0 SYNCS.PHASECHK.TRANS64 P0, [R0+URZ], R3 ;  /* 0x00000003000085a7 */ /* 0x000ea400080010ff */
[----:B--2---:R-:W-:Y:S05]  /*7620*/  @!P0 BRA `(.L_x_129) ;  /* 0xfffffffc00f08947 */ /* 0x004fea000383ffff */
[----:B------:R-:W-:Y:S05]  /*7630*/  BRA `(.L_x_130) ;  /* 0xffffffb000b87947 */ /* 0x000fea000383ffff */
.L_x_46:
[----:B----4-:R-:W-:-:S07]  /*7640*/  MOV R0, UR5 ;  /* 0x0000000500007c02 */ /* 0x010fce0008000f00 */
.L_x_131:
[----:B-1----:R1:W2:Y:S02]  /*7650*/  SYNCS.PHASECHK.TRANS64.TRYWAIT P0, [R0+URZ], R3 ;  /* 0x00000003000075a7 */ /* 0x0022a400080011ff */
[----:B--2---:R-:W-:Y:S05]  /*7660*/  @!P0 NANOSLEEP.SYNCS 0x989680 ;  /* 0x009896800000895d */ /* 0x004fea0003900000 */
[----:B------:R-:W2:Y:S02]  /*7670*/  @!P0 SYNCS.PHASECHK.TRANS64 P0, [R0+URZ], R3 ;  /* 0x00000003000085a7 */ /* 0x000ea400080010ff */
[----:B--2---:R-:W-:Y:S05]  /*7680*/  @!P0 BRA `(.L_x_131) ;  /* 0xfffffffc00f08947 */ /* 0x004fea000383ffff */
[----:B------:R-:W-:Y:S05]  /*7690*/  BRA `(.L_x_132) ;  /* 0xffffffb000c47947 */ /* 0x000fea000383ffff */
.L_x_47:
[----:B----4-:R-:W-:-:S07]  /*76a0*/  MOV R0, UR5 ;  /* 0x0000000500007c02 */ /* 0x010fce0008000f00 */
.L_x_133:
[----:B-1----:R1:W2:Y:S02]  /*76b0*/  SYNCS.PHASECHK.TRANS64.TRYWAIT P0, [R0+URZ], R3 ;  /* 0x00000003000075a7 */ /* 0x0022a400080011ff */
[----:B--2---:R-:W-:Y:S05]  /*76c0*/  @!P0 NANOSLEEP.SYNCS 0x989680 ;  /* 0x009896800000895d */ /* 0x004fea0003900000 */
[----:B------:R-:W2:Y:S02]  /*76d0*/  @!P0 SYNCS.PHASECHK.TRANS64 P0, [R0+URZ], R3 ;  /* 0x00000003000085a7 */ /* 0x000ea400080010ff */
[----:B--2---:R-:W-:Y:S05]  /*76e0*/  @!P0 BRA `(.L_x_133) ;  /* 0xfffffffc00f08947 */ /* 0x004fea000383ffff */
[----:B------:R-:W-:Y:S05]  /*76f0*/  BRA `(.L_x_134) ;  /* 0xffffffb000d07947 */ /* 0x000fea000383ffff */
.L_x_48:
[----:B----4-:R-:W-:-:S07]  /*7700*/  MOV R0, UR5 ;  /* 0x0000000500007c02 */ /* 0x010fce0008000f00 */
.L_x_135:
[----:B-1----:R1:W2:Y:S02]  /*7710*/  SYNCS.PHASECHK.TRANS64.TRYWAIT P0, [R0+URZ], R3 ;  /* 0x00000003000075a7 */ /* 0x0022a400080011ff */
[----:B--2---:R-:W-:Y:S05]  /*7720*/  @!P0 NANOSLEEP.SYNCS 0x989680 ;  /* 0x009896800000895d */ /* 0x004fea0003900000 */
[----:B------:R-:W2:Y:S02]  /*7730*/  @!P0 SYNCS.PHASECHK.TRANS64 P0, [R0+URZ], R3 ;  /* 0x00000003000085a7 */ /* 0x000ea400080010ff */
[----:B--2---:R-:W-:Y:S05]  /*7740*/  @!P0 BRA `(.L_x_135) ;  /* 0xfffffffc00f08947 */ /* 0x004fea000383ffff */
[----:B------:R-:W-:Y:S05]  /*7750*/  BRA `(.L_x_136) ;  /* 0xffffffb000dc7947 */ /* 0x000fea000383ffff */
.L_x_49:
[----:B----4-:R-:W-:-:S07]  /*7760*/  MOV R0, UR5 ;  /* 0x0000000500007c02 */ /* 0x010fce0008000f00 */
.L_x_137:
[----:B-1----:R1:W2:Y:S02]  /*7770*/  SYNCS.PHASECHK.TRANS64.TRYWAIT P0, [R0+URZ], R3 ;  /* 0x00000003000075a7 */ /* 0x0022a400080011ff */
[----:B--2---:R-:W-:Y:S05]  /*7780*/  @!P0 NANOSLEEP.SYNCS 0x989680 ;  /* 0x009896800000895d */ /* 0x004fea0003900000 */
[----:B------:R-:W2:Y:S02]  /*7790*/  @!P0 SYNCS.PHASECHK.TRANS64 P0, [R0+URZ], R3 ;  /* 0x00000003000085a7 */ /* 0x000ea400080010ff */
[----:B--2---:R-:W-:Y:S05]  /*77a0*/  @!P0 BRA `(.L_x_137) ;  /* 0xfffffffc00f08947 */ /* 0x004fea000383ffff */
[----:B------:R-:W-:Y:S05]  /*77b0*/  BRA `(.L_x_138) ;  /* 0xffffffb000e87947 */ /* 0x000fea000383ffff */
.L_x_50:
[----:B----4-:R-:W-:-:S07]  /*77c0*/  MOV R0, UR5 ;  /* 0x0000000500007c02 */ /* 0x010fce0008000f00 */
.L_x_139:
[----:B-1----:R1:W2:Y:S02]  /*77d0*/  SYNCS.PHASECHK.TRANS64.TRYWAIT P0, [R0+URZ], R3 ;  /* 0x00000003000075a7 */ /* 0x0022a400080011ff */
[----:B--2---:R-:W-:Y:S05]  /*77e0*/  @!P0 NANOSLEEP.SYNCS 0x989680 ;  /* 0x009896800000895d */ /* 0x004fea0003900000 */
[----:B------:R-:W2:Y:S02]  /*77f0*/  @!P0 SYNCS.PHASECHK.TRANS64 P0, [R0+URZ], R3 ;  /* 0x00000003000085a7 */ /* 0x000ea400080010ff */
[----:B--2---:R-:W-:Y:S05]  /*7800*/  @!P0 BRA `(.L_x_139) ;  /* 0xfffffffc00f08947 */ /* 0x004fea000383ffff */
[----:B------:R-:W-:Y:S05]  /*7810*/  BRA `(.L_x_140) ;  /* 0xffffffb000f47947 */ /* 0x000fea000383ffff */
.L_x_51:
[----:B----4-:R-:W-:-:S07]  /*7820*/  MOV R0, UR5 ;  /* 0x0000000500007c02 */ /* 0x010fce0008000f00 */
.L_x_141:
[----:B-1----:R1:W2:Y:S02]  /*7830*/  SYNCS.PHASECHK.TRANS64.TRYWAIT P0, [R0+URZ], R3 ;  /* 0x00000003000075a7 */ /* 0x0022a400080011ff */
[----:B--2---:R-:W-:Y:S05]  /*7840*/  @!P0 NANOSLEEP.SYNCS 0x989680 ;  /* 0x009896800000895d */ /* 0x004fea0003900000 */
[----:B------:R-:W2:Y:S02]  /*7850*/  @!P0 SYNCS.PHASECHK.TRANS64 P0, [R0+URZ], R3 ;  /* 0x00000003000085a7 */ /* 0x000ea400080010ff */
[----:B--2---:R-:W-:Y:S05]  /*7860*/  @!P0 BRA `(.L_x_141) ;  /* 0xfffffffc00f08947 */ /* 0x004fea000383ffff */
[----:B------:R-:W-:Y:S05]  /*7870*/  BRA `(.L_x_142) ;  /* 0xffffffb400007947 */ /* 0x000fea000383ffff */
.L_x_52:
[----:B----4-:R-:W-:-:S07]  /*7880*/  MOV R0, UR5 ;  /* 0x0000000500007c02 */ /* 0x010fce0008000f00 */
.L_x_143:
[----:B-1----:R1:W2:Y:S02]  /*7890*/  SYNCS.PHASECHK.TRANS64.TRYWAIT P0, [R0+URZ], R3 ;  /* 0x00000003000075a7 */ /* 0x0022a400080011ff */
[----:B--2---:R-:W-:Y:S05]  /*78a0*/  @!P0 NANOSLEEP.SYNCS 0x989680 ;  /* 0x009896800000895d */ /* 0x004fea0003900000 */
[----:B------:R-:W2:Y:S02]  /*78b0*/  @!P0 SYNCS.PHASECHK.TRANS64 P0, [R0+URZ], R3 ;  /* 0x00000003000085a7 */ /* 0x000ea400080010ff */
[----:B--2---:R-:W-:Y:S05]  /*78c0*/  @!P0 BRA `(.L_x_143) ;  /* 0xfffffffc00f08947 */ /* 0x004fea000383ffff */
[----:B------:R-:W-:Y:S05]  /*78d0*/  BRA `(.L_x_144) ;  /* 0xffffffb4000c7947 */ /* 0x000fea000383ffff */
.L_x_55:
[----:B-1----:R1:W2:Y:S02]  /*78e0*/  SYNCS.PHASECHK.TRANS64.TRYWAIT P0, [R0+URZ+0x190], R5 ;  /* 0x00019005000075a7 */ /* 0x0022a400080011ff */
[----:B--2---:R-:W-:Y:S05]  /*78f0*/  @!P0 NANOSLEEP.SYNCS 0x989680 ;  /* 0x009896800000895d */ /* 0x004fea0003900000 */
[----:B------:R-:W2:Y:S02]  /*7900*/  @!P0 SYNCS.PHASECHK.TRANS64 P0, [R0+URZ+0x190], R5 ;  /* 0x00019005000085a7 */ /* 0x000ea400080010ff */
[----:B--2---:R-:W-:Y:S05]  /*7910*/  @!P0 BRA `(.L_x_55) ;  /* 0xfffffffc00f08947 */ /* 0x004fea000383ffff */
[----:B------:R-:W-:Y:S05]  /*7920*/  BRA `(.L_x_145) ;  /* 0xffffffb400687947 */ /* 0x000fea000383ffff */
.L_x_56:
[----:B------:R-:W-:-:S07]  /*7930*/  MOV R0, UR5 ;  /* 0x0000000500007c02 */ /* 0x000fce0008000f00 */
.L_x_146:
[----:B-1----:R1:W2:Y:S02]  /*7940*/  SYNCS.PHASECHK.TRANS64.TRYWAIT P0, [R0+URZ+0x140], R5 ;  /* 0x00014005000075a7 */ /* 0x0022a400080011ff */
[----:B--2---:R-:W-:Y:S05]  /*7950*/  @!P0 NANOSLEEP.SYNCS 0x989680 ;  /* 0x009896800000895d */ /* 0x004fea0003900000 */
[----:B------:R-:W2:Y:S02]  /*7960*/  @!P0 SYNCS.PHASECHK.TRANS64 P0, [R0+URZ+0x140], R5 ;  /* 0x00014005000085a7 */ /* 0x000ea400080010ff */
[----:B--2---:R-:W-:Y:S05]  /*7970*/  @!P0 BRA `(.L_x_146) ;  /* 0xfffffffc00f08947 */ /* 0x004fea000383ffff */
[----:B------:R-:W-:Y:S05]  /*7980*/  BRA `(.L_x_147) ;  /* 0xffffffb400787947 */ /* 0x000fea000383ffff */
.L_x_57:
[----:B-1----:R1:W2:Y:S02]  /*7990*/  SYNCS.PHASECHK.TRANS64.TRYWAIT P1, [R0+URZ+0x130], R5 ;  /* 0x00013005000075a7 */ /* 0x0022a400080211ff */
[----:B--2---:R-:W-:Y:S05]  /*79a0*/  @!P1 NANOSLEEP.SYNCS 0x989680 ;  /* 0x009896800000995d */ /* 0x004fea0003900000 */
[----:B------:R-:W2:Y:S02]  /*79b0*/  @!P1 SYNCS.PHASECHK.TRANS64 P1, [R0+URZ+0x130], R5 ;  /* 0x00013005000095a7 */ /* 0x000ea400080210ff */
[----:B--2---:R-:W-:Y:S05]  /*79c0*/  @!P1 BRA `(.L_x_57) ;  /* 0xfffffffc00f09947 */ /* 0x004fea000383ffff */
[----:B------:R-:W-:Y:S05]  /*79d0*/  BRA `(.L_x_148) ;  /* 0xffffffb400a87947 */ /* 0x000fea000383ffff */
.L_x_60:
[----:B------:R-:W-:-:S07]  /*79e0*/  MOV R0, UR5 ;  /* 0x0000000500007c02 */ /* 0x000fce0008000f00 */
.L_x_149:
[----:B-1----:R1:W2:Y:S02]  /*79f0*/  SYNCS.PHASECHK.TRANS64.TRYWAIT P0, [R0+URZ+0x140], R3 ;  /* 0x00014003000075a7 */ /* 0x0022a400080011ff */
[----:B--2---:R-:W-:Y:S05]  /*7a00*/  @!P0 NANOSLEEP.SYNCS 0x989680 ;  /* 0x009896800000895d */ /* 0x004fea0003900000 */
[----:B------:R-:W2:Y:S02]  /*7a10*/  @!P0 SYNCS.PHASECHK.TRANS64 P0, [R0+URZ+0x140], R3 ;  /* 0x00014003000085a7 */ /* 0x000ea400080010ff */
[----:B--2---:R-:W-:Y:S05]  /*7a20*/  @!P0 BRA `(.L_x_149) ;  /* 0xfffffffc00f08947 */ /* 0x004fea000383ffff */
[----:B------:R-:W-:Y:S05]  /*7a30*/  BRA `(.L_x_59) ;  /* 0xffffffb400fc7947 */ /* 0x000fea000383ffff */
.L_x_67:
[----:B-1----:R1:W2:Y:S02]  /*7a40*/  SYNCS.PHASECHK.TRANS64.TRYWAIT P1, [R0+URZ+0x130], R5 ;  /* 0x00013005000075a7 */ /* 0x0022a400080211ff */
[----:B--2---:R-:W-:Y:S05]  /*7a50*/  @!P1 NANOSLEEP.SYNCS 0x989680 ;  /* 0x009896800000995d */ /* 0x004fea0003900000 */
[----:B------:R-:W2:Y:S02]  /*7a60*/  @!P1 SYNCS.PHASECHK.TRANS64 P1, [R0+URZ+0x130], R5 ;  /* 0x00013005000095a7 */ /* 0x000ea400080210ff */
[----:B--2---:R-:W-:Y:S05]  /*7a70*/  @!P1 BRA `(.L_x_67) ;  /* 0xfffffffc00f09947 */ /* 0x004fea000383ffff */
[----:B------:R-:W-:Y:S05]  /*7a80*/  BRA `(.L_x_150) ;  /* 0xffffffbc005c7947 */ /* 0x000fea000383ffff */
.L_x_68:
[----:B------:R-:W-:-:S07]  /*7a90*/  MOV R3, UR8 ;  /* 0x0000000800037c02 */ /* 0x000fce0008000f00 */
.L_x_151:
[----:B-1----:R1:W2:Y:S02]  /*7aa0*/  SYNCS.PHASECHK.TRANS64.TRYWAIT P0, [R3+URZ+0x170], R0 ;  /* 0x00017000030075a7 */ /* 0x0022a400080011ff */
[----:B--2---:R-:W-:Y:S05]  /*7ab0*/  @!P0 NANOSLEEP.SYNCS 0x989680 ;  /* 0x009896800000895d */ /* 0x004fea0003900000 */
[----:B------:R-:W2:Y:S02]  /*7ac0*/  @!P0 SYNCS.PHASECHK.TRANS64 P0, [R3+URZ+0x170], R0 ;  /* 0x00017000030085a7 */ /* 0x000ea400080010ff */
[----:B--2---:R-:W-:Y:S05]  /*7ad0*/  @!P0 BRA `(.L_x_151) ;  /* 0xfffffffc00f08947 */ /* 0x004fea000383ffff */
[----:B------:R-:W-:Y:S05]  /*7ae0*/  BRA `(.L_x_152) ;  /* 0xffffffbc00947947 */ /* 0x000fea000383ffff */
.L_x_71:
[----:B------:R-:W-:Y:S07]  /*7af0*/  MOV R0, UR7 ;  /* 0x0000000700007c02 */ /* 0x000fee0008000f00 */
.L_x_153:
[----:B-1----:R1:W2:Y:S02]  /*7b00*/  SYNCS.PHASECHK.TRANS64.TRYWAIT P0, [R0+URZ], R3 ;  /* 0x00000003000075a7 */ /* 0x0022a400080011ff */
[----:B--2---:R-:W-:Y:S05]  /*7b10*/  @!P0 NANOSLEEP.SYNCS 0x989680 ;  /* 0x009896800000895d */ /* 0x004fea0003900000 */
[----:B------:R-:W2:Y:S02]  /*7b20*/  @!P0 SYNCS.PHASECHK.TRANS64 P0, [R0+URZ], R3 ;  /* 0x00000003000085a7 */ /* 0x000ea400080010ff */
[----:B--2---:R-:W-:Y:S05]  /*7b30*/  @!P0 BRA `(.L_x_153) ;  /* 0xfffffffc00f08947 */ /* 0x004fea000383ffff */
[----:B------:R-:W-:Y:S05]  /*7b40*/  BRA `(.L_x_70) ;  /* 0xffffffbc00b07947 */ /* 0x000fea000383ffff */
.L_x_74:
[----:B------:R-:W-:-:S07]  /*7b50*/  MOV R0, UR5 ;  /* 0x0000000500007c02 */ /* 0x000fce0008000f00 */
.L_x_154:
[----:B--2---:R2:W3:Y:S02]  /*7b60*/  SYNCS.PHASECHK.TRANS64.TRYWAIT P0, [R0+URZ], R3 ;  /* 0x00000003000075a7 */ /* 0x0044e400080011ff */
[----:B---3--:R-:W-:Y:S05]  /*7b70*/  @!P0 NANOSLEEP.SYNCS 0x989680 ;  /* 0x009896800000895d */ /* 0x008fea0003900000 */
[----:B------:R-:W3:Y:S02]  /*7b80*/  @!P0 SYNCS.PHASECHK.TRANS64 P0, [R0+URZ], R3 ;  /* 0x00000003000085a7 */ /* 0x000ee400080010ff */
[----:B---3--:R-:W-:Y:S05]  /*7b90*/  @!P0 BRA `(.L_x_154) ;  /* 0xfffffffc00f08947 */ /* 0x008fea000383ffff */
[----:B------:R-:W-:Y:S05]  /*7ba0*/  BRA `(.L_x_155) ;  /* 0xffffffc000647947 */ /* 0x000fea000383ffff */
.L_x_75:
[----:B------:R-:W-:-:S07]  /*7bb0*/  MOV R0, UR5 ;  /* 0x0000000500007c02 */ /* 0x000fce0008000f00 */
.L_x_156:
[----:B-1----:R1:W2:Y:S02]  /*7bc0*/  SYNCS.PHASECHK.TRANS64.TRYWAIT P0, [R0+URZ], R3 ;  /* 0x00000003000075a7 */ /* 0x0022a400080011ff */
[----:B--2---:R-:W-:Y:S05]  /*7bd0*/  @!P0 NANOSLEEP.SYNCS 0x989680 ;  /* 0x009896800000895d */ /* 0x004fea0003900000 */
[----:B------:R-:W2:Y:S02]  /*7be0*/  @!P0 SYNCS.PHASECHK.TRANS64 P0, [R0+URZ], R3 ;  /* 0x00000003000085a7 */ /* 0x000ea400080010ff */
[----:B--2---:R-:W-:Y:S05]  /*7bf0*/  @!P0 BRA `(.L_x_156) ;  /* 0xfffffffc00f08947 */ /* 0x004fea000383ffff */
[----:B------:R-:W-:Y:S05]  /*7c00*/  BRA `(.L_x_157) ;  /* 0xffffffc000707947 */ /* 0x000fea000383ffff */
.L_x_76:
[----:B------:R-:W-:-:S07]  /*7c10*/  MOV R0, UR5 ;  /* 0x0000000500007c02 */ /* 0x000fce0008000f00 */
.L_x_158:
[----:B-1----:R1:W2:Y:S02]  /*7c20*/  SYNCS.PHASECHK.TRANS64.TRYWAIT P0, [R0+URZ], R3 ;  /* 0x00000003000075a7 */ /* 0x0022a400080011ff */
[----:B--2---:R-:W-:Y:S05]  /*7c30*/  @!P0 NANOSLEEP.SYNCS 0x989680 ;  /* 0x009896800000895d */ /* 0x004fea0003900000 */
[----:B------:R-:W2:Y:S02]  /*7c40*/  @!P0 SYNCS.PHASECHK.TRANS64 P0, [R0+URZ], R3 ;  /* 0x00000003000085a7 */ /* 0x000ea400080010ff */
[----:B--2---:R-:W-:Y:S05]  /*7c50*/  @!P0 BRA `(.L_x_158) ;  /* 0xfffffffc00f08947 */ /* 0x004fea000383ffff */
[----:B------:R-:W-:Y:S05]  /*7c60*/  BRA `(.L_x_159) ;  /* 0xffffffc0007c7947 */ /* 0x000fea000383ffff */
.L_x_77:
[----:B------:R-:W-:-:S07]  /*7c70*/  MOV R0, UR7 ;  /* 0x0000000700007c02 */ /* 0x000fce0008000f00 */
.L_x_160:
[----:B-1----:R1:W2:Y:S02]  /*7c80*/  SYNCS.PHASECHK.TRANS64.TRYWAIT P0, [R0+URZ], R3 ;  /* 0x00000003000075a7 */ /* 0x0022a400080011ff */
[----:B--2---:R-:W-:Y:S05]  /*7c90*/  @!P0 NANOSLEEP.SYNCS 0x989680 ;  /* 0x009896800000895d */ /* 0x004fea0003900000 */
[----:B------:R-:W2:Y:S02]  /*7ca0*/  @!P0 SYNCS.PHASECHK.TRANS64 P0, [R0+URZ], R3 ;  /* 0x00000003000085a7 */ /* 0x000ea400080010ff */
[----:B--2---:R-:W-:Y:S05]  /*7cb0*/  @!P0 BRA `(.L_x_160) ;  /* 0xfffffffc00f08947 */ /* 0x004fea000383ffff */
[----:B------:R-:W-:Y:S05]  /*7cc0*/  BRA `(.L_x_161) ;  /* 0xffffffc000887947 */ /* 0x000fea000383ffff */
.L_x_82:
[----:B---3--:R3:W1:Y:S02]  /*7cd0*/  SYNCS.PHASECHK.TRANS64.TRYWAIT P0, [R0+URZ+0x130], R3 ;  /* 0x00013003000075a7 */ /* 0x00866400080011ff */
[----:B-1----:R-:W-:Y:S05]  /*7ce0*/  @!P0 NANOSLEEP.SYNCS 0x989680 ;  /* 0x009896800000895d */ /* 0x002fea0003900000 */
[----:B------:R-:W1:Y:S02]  /*7cf0*/  @!P0 SYNCS.PHASECHK.TRANS64 P0, [R0+URZ+0x130], R3 ;  /* 0x00013003000085a7 */ /* 0x000e6400080010ff */
[----:B-1----:R-:W-:Y:S05]  /*7d00*/  @!P0 BRA `(.L_x_82) ;  /* 0xfffffffc00f08947 */ /* 0x002fea000383ffff */
[----:B------:R-:W-:Y:S05]  /*7d10*/  BRA `(.L_x_162) ;  /* 0xffffffc400847947 */ /* 0x000fea000383ffff */
.L_x_85:
[----:B------:R-:W-:Y:S07]  /*7d20*/  MOV R0, UR6 ;  /* 0x0000000600007c02 */ /* 0x000fee0008000f00 */
.L_x_163:
[----:B-1----:R1:W3:Y:S02]  /*7d30*/  SYNCS.PHASECHK.TRANS64.TRYWAIT P0, [R0+URZ+0x128], R3 ;  /* 0x00012803000075a7 */ /* 0x0022e400080011ff */
[----:B---3--:R-:W-:Y:S05]  /*7d40*/  @!P0 NANOSLEEP.SYNCS 0x989680 ;  /* 0x009896800000895d */ /* 0x008fea0003900000 */
[----:B------:R-:W3:Y:S02]  /*7d50*/  @!P0 SYNCS.PHASECHK.TRANS64 P0, [R0+URZ+0x128], R3 ;  /* 0x00012803000085a7 */ /* 0x000ee400080010ff */
[----:B---3--:R-:W-:Y:S05]  /*7d60*/  @!P0 BRA `(.L_x_163) ;  /* 0xfffffffc00f08947 */ /* 0x008fea000383ffff */
[----:B------:R-:W-:Y:S05]  /*7d70*/  BRA `(.L_x_84) ;  /* 0xffffffc800707947 */ /* 0x000fea000383ffff */
.L_x_88:
[----:B------:R-:W-:Y:S07]  /*7d80*/  MOV R3, UR6 ;  /* 0x0000000600037c02 */ /* 0x000fee0008000f00 */
.L_x_164:
[----:B-1----:R1:W2:Y:S02]  /*7d90*/  SYNCS.PHASECHK.TRANS64.TRYWAIT P2, [R3+URZ+0x118], R26 ;  /* 0x0001181a030075a7 */ /* 0x0022a400080411ff */
[----:B--2---:R-:W-:Y:S05]  /*7da0*/  @!P2 NANOSLEEP.SYNCS 0x989680 ;  /* 0x009896800000a95d */ /* 0x004fea0003900000 */
[----:B------:R-:W2:Y:S02]  /*7db0*/  @!P2 SYNCS.PHASECHK.TRANS64 P2, [R3+URZ+0x118], R26 ;  /* 0x0001181a0300a5a7 */ /* 0x000ea400080410ff */
[----:B--2---:R-:W-:Y:S05]  /*7dc0*/  @!P2 BRA `(.L_x_164) ;  /* 0xfffffffc00f0a947 */ /* 0x004fea000383ffff */
[----:B------:R-:W-:Y:S05]  /*7dd0*/  BRA `(.L_x_165) ;  /* 0xffffffcc00047947 */ /* 0x000fea000383ffff */
.L_x_91:
[----:B--2---:R2:W4:Y:S02]  /*7de0*/  SYNCS.PHASECHK.TRANS64.TRYWAIT P0, [R0+URZ+0x130], R3 ;  /* 0x00013003000075a7 */ /* 0x00452400080011ff */
[----:B----4-:R-:W-:Y:S05]  /*7df0*/  @!P0 NANOSLEEP.SYNCS 0x989680 ;  /* 0x009896800000895d */ /* 0x010fea0003900000 */
[----:B------:R-:W4:Y:S02]  /*7e00*/  @!P0 SYNCS.PHASECHK.TRANS64 P0, [R0+URZ+0x130], R3 ;  /* 0x00013003000085a7 */ /* 0x000f2400080010ff */
[----:B----4-:R-:W-:Y:S05]  /*7e10*/  @!P0 BRA `(.L_x_91) ;  /* 0xfffffffc00f08947 */ /* 0x010fea000383ffff */
[----:B------:R-:W-:Y:S05]  /*7e20*/  BRA `(.L_x_166) ;  /* 0xffffffd000547947 */ /* 0x000fea000383ffff */
.L_x_102:
[----:B-1----:R-:W-:Y:S04]  /*7e30*/  MOV R0, UR43 ;  /* 0x0000002b00007c02 */ /* 0x002fe80008000f00 */
[----:B------:R1:W2:Y:S03]  /*7e40*/  SYNCS.PHASECHK.TRANS64.TRYWAIT P1, [R0+URZ+0x110], R3 ;  /* 0x00011003000075a7 */ /* 0x0002a600080211ff */
[----:B--2---:R-:W-:Y:S05]  /*7e50*/  @!P1 NANOSLEEP.SYNCS 0x989680 ;  /* 0x009896800000995d */ /* 0x004fea0003900000 */
[----:B------:R-:W2:Y:S02]  /*7e60*/  @!P1 SYNCS.PHASECHK.TRANS64 P1, [R0+URZ+0x110], R3 ;  /* 0x00011003000095a7 */ /* 0x000ea400080210ff */
[----:B--2---:R-:W-:Y:S05]  /*7e70*/  @!P1 BRA `(.L_x_102) ;  /* 0xfffffffc00ec9947 */ /* 0x004fea000383ffff */
[----:B------:R-:W-:Y:S05]  /*7e80*/  BRA `(.L_x_101) ;  /* 0xffffffdc00507947 */ /* 0x000fea000383ffff */
.L_x_104:
[----:B------:R1:W1:Y:S02]  /*7e90*/  SYNCS.PHASECHK.TRANS64.TRYWAIT P1, [R156+URZ+0x150], R5 ;  /* 0x000150059c0075a7 */ /* 0x00026400080211ff */
[----:B-1----:R-:W-:Y:S05]  /*7ea0*/  @!P1 NANOSLEEP.SYNCS 0x989680 ;  /* 0x009896800000995d */ /* 0x002fea0003900000 */
[----:B------:R-:W1:Y:S02]  /*7eb0*/  @!P1 SYNCS.PHASECHK.TRANS64 P1, [R156+URZ+0x150], R5 ;  /* 0x000150059c0095a7 */ /* 0x000e6400080210ff */
[----:B-1----:R-:W-:Y:S05]  /*7ec0*/  @!P1 BRA `(.L_x_104) ;  /* 0xfffffffc00f09947 */ /* 0x002fea000383ffff */
[----:B------:R-:W-:Y:S05]  /*7ed0*/  BRA `(.L_x_103) ;  /* 0xffffffdc00947947 */ /* 0x000fea000383ffff */
        .weak           $__internal_0_$__cuda_sm10x_tcgen05_guardrail_trap_col_being_dealloced_not_returned_by_alloc
        .type           $__internal_0_$__cuda_sm10x_tcgen05_guardrail_trap_col_being_dealloced_not_returned_by_alloc,@function
        .size           $__internal_0_$__cuda_sm10x_tcgen05_guardrail_trap_col_being_dealloced_not_returned_by_alloc,($__internal_1_$__cuda_sm10x_tcgen05_guardrail_trap_phase_invalid_during_alloc - $__internal_0_$__cuda_sm10x_tcgen05_guardrail_trap_col_being_dealloced_not_returned_by_alloc)
$__internal_0_$__cuda_sm10x_tcgen05_guardrail_trap_col_being_dealloced_not_returned_by_alloc:
[----:B------:R-:W-:Y:S05]  /*7ee0*/  BPT.TRAP 0x1 ;  /* 0x000000040000795c */ /* 0x000fea0000300000 */
[----:B------:R-:W-:-:S04]  /*7ef0*/  HFMA2 R3, -RZ, RZ, 0, 0 ;  /* 0x00000000ff037431 */ /* 0x000fc800000001ff */
[----:B------:R-:W-:Y:S05]  /*7f00*/  RET.REL.NODEC R2 `(_ZN7cutlass13device_kernelINS_4gemm6kernel13GemmUniversalIN4cute5tupleIJiiiiEEENS1_10collective13CollectiveMmaINS1_35MainloopSm100TmaUmmaWarpSpecializedILi17ELi2ELi4ENS5_IJNS4_1CILi1EEESB_SB_EEEEENS5_IJNSA_ILi128EEENSA_ILi64EEESF_EEENS_12float_e4m3_tENS5_IJlSB_lEEESH_SI_NS4_8TiledMMAINS4_8MMA_AtomIJNS4_10MMA_TraitsINS4_19SM100_MMA_F8F6F4_SSEJSH_SH_fSE_SF_NS4_17integral_constantINS4_4UMMA5MajorELSP_0EEESQ_NSN_INSO_7ScaleInELSR_0EEESS_EEEEEENS4_6LayoutISC_NS5_IJNSA_ILi0EEESW_SW_EEEEENS5_IJNS4_10UnderscoreESZ_SZ_EEEEENS4_13SM90_TMA_LOADENS4_14ComposedLayoutINS4_7SwizzleILi2ELi4ELi3EEENS4_18smem_ptr_flag_bitsILi8EEENSV_INS5_IJNSA_ILi8EEESF_EEENS5_IJSF_SB_EEEEEEEvNS4_8identityES12_S1C_vS1D_EENS_8epilogue10collective18CollectiveEpilogueINS1F_23Sm100TmaWarpSpecializedILi1ELi1ELi64ELb0ELb0EEEJSG_NS5_IJNSV_ISE_SB_EENSV_ISF_SB_EEEEESH_SI_SH_SI_NS1F_6fusion15FusionCallbacksIS1J_NS1N_17LinearCombinationISH_fSH_fLNS_15FloatRoundStyleE2EEESG_S1M_JEEENS4_5SM1004TMEM4LOAD26SM100_TMEM_LOAD_32dp32b64xES12_S1C_NS4_39AutoVectorizingCopyWithAssumedAlignmentILi128EEENS4_14SM90_TMA_STOREES1C_S1Y_S1Y_EEEvvEEEEvNT_6ParamsE) ;  /* 0xffffff80023c7950 */ /* 0x000fea0003c3ffff */
        .weak           $__internal_1_$__cuda_sm10x_tcgen05_guardrail_trap_phase_invalid_during_alloc
        .type           $__internal_1_$__cuda_sm10x_tcgen05_guardrail_trap_phase_invalid_during_alloc,@function
        .size           $__internal_1_$__cuda_sm10x_tcgen05_guardrail_trap_phase_invalid_during_alloc,($__internal_2_$__cuda_sm10x_tcgen05_guardrail_trap_unallocated_columns_being_dealloced - $__internal_1_$__cuda_sm10x_tcgen05_guardrail_trap_phase_invalid_during_alloc)
$__internal_1_$__cuda_sm10x_tcgen05_guardrail_trap_phase_invalid_during_alloc:
[----:B------:R-:W-:Y:S05]  /*7f10*/  BPT.TRAP 0x1 ;  /* 0x000000040000795c */ /* 0x000fea0000300000 */
[----:B------:R-:W-:-:S04]  /*7f20*/  MOV R3, 0x0 ;  /* 0x0000000000037802 */ /* 0x000fc80000000f00 */
[----:B------:R-:W-:Y:S05]  /*7f30*/  RET.REL.NODEC R2 `(_ZN7cutlass13device_kernelINS_4gemm6kernel13GemmUniversalIN4cute5tupleIJiiiiEEENS1_10collective13CollectiveMmaINS1_35MainloopSm100TmaUmmaWarpSpecializedILi17ELi2ELi4ENS5_IJNS4_1CILi1EEESB_SB_EEEEENS5_IJNSA_ILi128EEENSA_ILi64EEESF_EEENS_12float_e4m3_tENS5_IJlSB_lEEESH_SI_NS4_8TiledMMAINS4_8MMA_AtomIJNS4_10MMA_TraitsINS4_19SM100_MMA_F8F6F4_SSEJSH_SH_fSE_SF_NS4_17integral_constantINS4_4UMMA5MajorELSP_0EEESQ_NSN_INSO_7ScaleInELSR_0EEESS_EEEEEENS4_6LayoutISC_NS5_IJNSA_ILi0EEESW_SW_EEEEENS5_IJNS4_10UnderscoreESZ_SZ_EEEEENS4_13SM90_TMA_LOADENS4_14ComposedLayoutINS4_7SwizzleILi2ELi4ELi3EEENS4_18smem_ptr_flag_bitsILi8EEENSV_INS5_IJNSA_ILi8EEESF_EEENS5_IJSF_SB_EEEEEEEvNS4_8identityES12_S1C_vS1D_EENS_8epilogue10collective18CollectiveEpilogueINS1F_23Sm100TmaWarpSpecializedILi1ELi1ELi64ELb0ELb0EEEJSG_NS5_IJNSV_ISE_SB_EENSV_ISF_SB_EEEEESH_SI_SH_SI_NS1F_6fusion15FusionCallbacksIS1J_NS1N_17LinearCombinationISH_fSH_fLNS_15FloatRoundStyleE2EEESG_S1M_JEEENS4_5SM1004TMEM4LOAD26SM100_TMEM_LOAD_32dp32b64xES12_S1C_NS4_39AutoVectorizingCopyWithAssumedAlignmentILi128EEENS4_14SM90_TMA_STOREES1C_S1Y_S1Y_EEEvvEEEEvNT_6ParamsE) ;  /* 0xffffff8002307950 */ /* 0x000fea0003c3ffff */
        .weak           $__internal_2_$__cuda_sm10x_tcgen05_guardrail_trap_unallocated_columns_being_dealloced
        .type           $__internal_2_$__cuda_sm10x_tcgen05_guardrail_trap_unallocated_columns_being_dealloced,@function
        .size           $__internal_2_$__cuda_sm10x_tcgen05_guardrail_trap_unallocated_columns_being_dealloced,(.L_x_168 - $__internal_2_$__cuda_sm10x_tcgen05_guardrail_trap_unallocated_columns_being_dealloced)
$__internal_2_$__cuda_sm10x_tcgen05_guardrail_trap_unallocated_columns_being_dealloced:
[----:B------:R-:W-:Y:S05]  /*7f40*/  BPT.TRAP 0x1 ;  /* 0x000000040000795c */ /* 0x000fea0000300000 */
[----:B------:R-:W-:-:S04]  /*7f50*/  HFMA2 R3, -RZ, RZ, 0, 0 ;  /* 0x00000000ff037431 */ /* 0x000fc800000001ff */
[----:B------:R-:W-:Y:S05]  /*7f60*/  RET.REL.NODEC R2 `(_ZN7cutlass13device_kernelINS_4gemm6kernel13GemmUniversalIN4cute5tupleIJiiiiEEENS1_10collective13CollectiveMmaINS1_35MainloopSm100TmaUmmaWarpSpecializedILi17ELi2ELi4ENS5_IJNS4_1CILi1EEESB_SB_EEEEENS5_IJNSA_ILi128EEENSA_ILi64EEESF_EEENS_12float_e4m3_tENS5_IJlSB_lEEESH_SI_NS4_8TiledMMAINS4_8MMA_AtomIJNS4_10MMA_TraitsINS4_19SM100_MMA_F8F6F4_SSEJSH_SH_fSE_SF_NS4_17integral_constantINS4_4UMMA5MajorELSP_0EEESQ_NSN_INSO_7ScaleInELSR_0EEESS_EEEEEENS4_6LayoutISC_NS5_IJNSA_ILi0EEESW_SW_EEEEENS5_IJNS4_10UnderscoreESZ_SZ_EEEEENS4_13SM90_TMA_LOADENS4_14ComposedLayoutINS4_7SwizzleILi2ELi4ELi3EEENS4_18smem_ptr_flag_bitsILi8EEENSV_INS5_IJNSA_ILi8EEESF_EEENS5_IJSF_SB_EEEEEEEvNS4_8identityES12_S1C_vS1D_EENS_8epilogue10collective18CollectiveEpilogueINS1F_23Sm100TmaWarpSpecializedILi1ELi1ELi64ELb0ELb0EEEJSG_NS5_IJNSV_ISE_SB_EENSV_ISF_SB_EEEEESH_SI_SH_SI_NS1F_6fusion15FusionCallbacksIS1J_NS1N_17LinearCombinationISH_fSH_fLNS_15FloatRoundStyleE2EEESG_S1M_JEEENS4_5SM1004TMEM4LOAD26SM100_TMEM_LOAD_32dp32b64xES12_S1C_NS4_39AutoVectorizingCopyWithAssumedAlignmentILi128EEENS4_14SM90_TMA_STOREES1C_S1Y_S1Y_EEEvvEEEEvNT_6ParamsE) ;  /* 0xffffff8002247950 */ /* 0x000fea0003c3ffff */
.L_x_167:
[----:B------:R-:W-:-:S00]  /*7f70*/  BRA `(.L_x_167) ;  /* 0xfffffffc00fc7947 */ /* 0x000fc0000383ffff */
[----:B------:R-:W-:-:S00]  /*7f80*/  NOP ;  /* 0x0000000000007918 */ /* 0x000fc00000000000 */
[----:B------:R-:W-:-:S00]  /*7f90*/  NOP ;  /* 0x0000000000007918 */ /* 0x000fc00000000000 */
[----:B------:R-:W-:-:S00]  /*7fa0*/  NOP ;  /* 0x0000000000007918 */ /* 0x000fc00000000000 */
[----:B------:R-:W-:-:S00]  /*7fb0*/  NOP ;  /* 0x0000000000007918 */ /* 0x000fc00000000000 */
[----:B------:R-:W-:-:S00]  /*7fc0*/  NOP ;  /* 0x0000000000007918 */ /* 0x000fc00000000000 */
[----:B------:R-:W-:-:S00]  /*7fd0*/  NOP ;  /* 0x0000000000007918 */ /* 0x000fc00000000000 */
[----:B------:R-:W-:-:S00]  /*7fe0*/  NOP ;  /* 0x0000000000007918 */ /* 0x000fc00000000000 */
[----:B------:R-:W-:-:S00]  /*7ff0*/  NOP ;  /* 0x0000000000007918 */ /* 0x000fc00000000000 */
.L_x_168:


//--------------------- .nv.global.init           --------------------------
	.section	.nv.global.init,"aw",@progbits
.nv.global.init:
	.type		$str$27,@object
	.size		$str$27,($str$28 - $str$27)
$str$27:
        /*0000*/ 	.byte	0x28, 0x61, 0x64, 0x64, 0x72, 0x65, 0x73, 0x73, 0x20, 0x26, 0x20, 0x6d, 0x61, 0x73, 0x6b, 0x29
        /*0010*/ 	.byte	0x20, 0x3d, 0x3d, 0x20, 0x30, 0x00
	.type		$str$28,@object
	.size		$str$28,($str$26 - $str$28)
$str$28:
        /*0016*/ 	.byte	0x2f, 0x74, 0x6d, 0x70, 0x2f, 0x63, 0x75, 0x74, 0x6c, 0x61, 0x73, 0x73, 0x5f, 0x73, 0x77, 0x65
        /*0026*/ 	.byte	0x65, 0x70, 0x5f, 0x73, 0x72, 0x63, 0x2f, 0x69, 0x6e, 0x63, 0x6c, 0x75, 0x64, 0x65, 0x2f, 0x63
        /*0036*/ 	.byte	0x75, 0x74, 0x65, 0x2f, 0x70, 0x6f, 0x69, 0x6e, 0x74, 0x65, 0x72, 0x5f, 0x66, 0x6c, 0x61, 0x67
        /*0046*/ 	.byte	0x67, 0x65, 0x64, 0x2e, 0x68, 0x70, 0x70, 0x00
	.type		$str$26,@object
	.size		$str$26,($str$25 - $str$26)
$str$26:
        /*004e*/ 	.byte	0x2f, 0x74, 0x6d, 0x70, 0x2f, 0x63, 0x75, 0x74, 0x6c, 0x61, 0x73, 0x73, 0x5f, 0x73, 0x77, 0x65
        /*005e*/ 	.byte	0x65, 0x70, 0x5f, 0x73, 0x72, 0x63, 0x2f, 0x69, 0x6e, 0x63, 0x6c, 0x75, 0x64, 0x65, 0x2f, 0x63
        /*006e*/ 	.byte	0x75, 0x74, 0x65, 0x2f, 0x61, 0x74, 0x6f, 0x6d, 0x2f, 0x63, 0x6f, 0x70, 0x79, 0x5f, 0x74, 0x72
        /*007e*/ 	.byte	0x61, 0x69, 0x74, 0x73, 0x5f, 0x73, 0x6d, 0x31, 0x30, 0x30, 0x2e, 0x68, 0x70, 0x70, 0x00
	.type		$str$25,@object
	.size		$str$25,(__unnamed_1 - $str$25)
$str$25:
        /*008d*/ 	.byte	0x28, 0x28, 0x75, 0x69, 0x6e, 0x74, 0x33, 0x32, 0x5f, 0x74, 0x28, 0x74, 0x68, 0x72, 0x65, 0x61
        /*009d*/ 	.byte	0x64, 0x49, 0x64, 0x78, 0x2e, 0x78, 0x29, 0x20, 0x2f, 0x20, 0x33, 0x32, 0x29, 0x20, 0x25, 0x20
        /*00ad*/ 	.byte	0x34, 0x29, 0x20, 0x3d, 0x3d, 0x20, 0x28, 0x28, 0x28, 0x74, 0x6d, 0x65, 0x6d, 0x5f, 0x61, 0x64
        /*00bd*/ 	.byte	0x64, 0x72, 0x20, 0x3e, 0x3e, 0x20, 0x31, 0x36, 0x29, 0x20, 0x2f, 0x20, 0x33, 0x32, 0x29, 0x20
        /*00cd*/ 	.byte	0x25, 0x20, 0x34, 0x29, 0x00
	.type		__unnamed_1,@object
	.size		__unnamed_1,(__unnamed_2 - __unnamed_1)
__unnamed_1:
        /*00d2*/ 	.byte	0x61, 0x75, 0x74, 0x6f, 0x20, 0x63, 0x75, 0x74, 0x65, 0x3a, 0x3a, 0x61, 0x73, 0x5f, 0x70, 0x6f
        /* <DEDUP_REMOVED lines=24> */
        /*0262*/ 	.byte	0x43, 0x3c, 0x38, 0x31, 0x39, 0x32, 0x3e, 0x3e, 0x3e, 0x3e, 0x5d, 0x00
	.type		__unnamed_2,@object
	.size		__unnamed_2,(.L_2 - __unnamed_2)
__unnamed_2:
        /* <DEDUP_REMOVED lines=42> */
        /*050e*/ 	.byte	0x3e, 0x3e, 0x3e, 0x3e, 0x5d, 0x00
.L_2:


//--------------------- .nv.shared._ZN7cutlass13device_kernelINS_4gemm6kernel13GemmUniversalIN4cute5tupleIJiiiiEEENS1_10collective13CollectiveMmaINS1_35MainloopSm100TmaUmmaWarpSpecializedILi17ELi2ELi4ENS5_IJNS4_1CILi1EEESB_SB_EEEEENS5_IJNSA_ILi128EEENSA_ILi64EEESF_EEENS_12float_e4m3_tENS5_IJlSB_lEEESH_SI_NS4_8TiledMMAINS4_8MMA_AtomIJNS4_10MMA_TraitsINS4_19SM100_MMA_F8F6F4_SSEJSH_SH_fSE_SF_NS4_17integral_constantINS4_4UMMA5MajorELSP_0EEESQ_NSN_INSO_7ScaleInELSR_0EEESS_EEEEEENS4_6LayoutISC_NS5_IJNSA_ILi0EEESW_SW_EEEEENS5_IJNS4_10UnderscoreESZ_SZ_EEEEENS4_13SM90_TMA_LOADENS4_14ComposedLayoutINS4_7SwizzleILi2ELi4ELi3EEENS4_18smem_ptr_flag_bitsILi8EEENSV_INS5_IJNSA_ILi8EEESF_EEENS5_IJSF_SB_EEEEEEEvNS4_8identityES12_S1C_vS1D_EENS_8epilogue10collective18CollectiveEpilogueINS1F_23Sm100TmaWarpSpecializedILi1ELi1ELi64ELb0ELb0EEEJSG_NS5_IJNSV_ISE_SB_EENSV_ISF_SB_EEEEESH_SI_SH_SI_NS1F_6fusion15FusionCallbacksIS1J_NS1N_17LinearCombinationISH_fSH_fLNS_15FloatRoundStyleE2EEESG_S1M_JEEENS4_5SM1004TMEM4LOAD26SM100_TMEM_LOAD_32dp32b64xES12_S1C_NS4_39AutoVectorizingCopyWithAssumedAlignmentILi128EEENS4_14SM90_TMA_STOREES1C_S1Y_S1Y_EEEvvEEEEvNT_6ParamsE --------------------------
	.section	.nv.shared._ZN7cutlass13device_kernelINS_4gemm6kernel13GemmUniversalIN4cute5tupleIJiiiiEEENS1_10collective13CollectiveMmaINS1_35MainloopSm100TmaUmmaWarpSpecializedILi17ELi2ELi4ENS5_IJNS4_1CILi1EEESB_SB_EEEEENS5_IJNSA_ILi128EEENSA_ILi64EEESF_EEENS_12float_e4m3_tENS5_IJlSB_lEEESH_SI_NS4_8TiledMMAINS4_8MMA_AtomIJNS4_10MMA_TraitsINS4_19SM100_MMA_F8F6F4_SSEJSH_SH_fSE_SF_NS4_17integral_constantINS4_4UMMA5MajorELSP_0EEESQ_NSN_INSO_7ScaleInELSR_0EEESS_EEEEEENS4_6LayoutISC_NS5_IJNSA_ILi0EEESW_SW_EEEEENS5_IJNS4_10UnderscoreESZ_SZ_EEEEENS4_13SM90_TMA_LOADENS4_14ComposedLayoutINS4_7SwizzleILi2ELi4ELi3EEENS4_18smem_ptr_flag_bitsILi8EEENSV_INS5_IJNSA_ILi8EEESF_EEENS5_IJSF_SB_EEEEEEEvNS4_8identityES12_S1C_vS1D_EENS_8epilogue10collective18CollectiveEpilogueINS1F_23Sm100TmaWarpSpecializedILi1ELi1ELi64ELb0ELb0EEEJSG_NS5_IJNSV_ISE_SB_EENSV_ISF_SB_EEEEESH_SI_SH_SI_NS1F_6fusion15FusionCallbacksIS1J_NS1N_17LinearCombinationISH_fSH_fLNS_15FloatRoundStyleE2EEESG_S1M_JEEENS4_5SM1004TMEM4LOAD26SM100_TMEM_LOAD_32dp32b64xES12_S1C_NS4_39AutoVectorizingCopyWithAssumedAlignmentILi128EEENS4_14SM90_TMA_STOREES1C_S1Y_S1Y_EEEvvEEEEvNT_6ParamsE,"aw",@nobits
	.sectionflags	@""
	.align	16
	.zero		1024


//--------------------- .nv.shared.reserved.0     --------------------------
	.section	.nv.shared.reserved.0,"aw",@nobits
	.weak		__nv_reservedSMEM_offset_0_alias
	.size		__nv_reservedSMEM_offset_0_alias, 0, 64
	.other		__nv_reservedSMEM_offset_0_alias,@"STO_CUDA_RESERVED_SHARED STV_DEFAULT"
__nv_reservedSMEM_offset_0_alias:
	.zero		0
.nv.shared.reserved.0:
	.zero		64
	.weak		__nv_reservedSMEM_tcgen05_partition
	.type		__nv_reservedSMEM_tcgen05_partition,@object
	.size		__nv_reservedSMEM_tcgen05_partition,(.L_0 - __nv_reservedSMEM_tcgen05_partition)
__nv_reservedSMEM_tcgen05_partition:
	.zero		32
.L_0:


//--------------------- .nv.global                --------------------------
	.section	.nv.global,"aw",@nobits
.nv.global:
	.type		_ZN40_INTERNAL_c82cbdf3_4_k_cu_0b000b6a_329664cute1_E,@object
	.size		_ZN40_INTERNAL_c82cbdf3_4_k_cu_0b000b6a_329664cute1_E,(_ZN40_INTERNAL_c82cbdf3_4_k_cu_0b000b6a_329664cuda3std3__45__cpo6cbeginE - _ZN40_INTERNAL_c82cbdf3_4_k_cu_0b000b6a_329664cute1_E)
_ZN40_INTERNAL_c82cbdf3_4_k_cu_0b000b6a_329664cute1_E:
	.zero		1
	.type		_ZN40_INTERNAL_c82cbdf3_4_k_cu_0b000b6a_329664cuda3std3__45__cpo6cbeginE,@object
	.size		_ZN40_INTERNAL_c82cbdf3_4_k_cu_0b000b6a_329664cuda3std3__45__cpo6cbeginE,(_ZN40_INTERNAL_c82cbdf3_4_k_cu_0b000b6a_329664cuda3std3__48in_placeE - _ZN40_INTERNAL_c82cbdf3_4_k_cu_0b000b6a_329664cuda3std3__45__cpo6cbeginE)
_ZN40_INTERNAL_c82cbdf3_4_k_cu_0b000b6a_329664cuda3std3__45__cpo6cbeginE:
	.zero		1
	.type		_ZN40_INTERNAL_c82cbdf3_4_k_cu_0b000b6a_329664cuda3std3__48in_placeE,@object
	.size		_ZN40_INTERNAL_c82cbdf3_4_k_cu_0b000b6a_329664cuda3std3__48in_placeE,(_ZN40_INTERNAL_c82cbdf3_4_k_cu_0b000b6a_329664cuda3std6ranges3__45__cpo9iter_moveE - _ZN40_INTERNAL_c82cbdf3_4_k_cu_0b000b6a_329664cuda3std3__48in_placeE)
_ZN40_INTERNAL_c82cbdf3_4_k_cu_0b000b6a_329664cuda3std3__48in_placeE:
	.zero		1
	.type		_ZN40_INTERNAL_c82cbdf3_4_k_cu_0b000b6a_329664cuda3std6ranges3__45__cpo9iter_moveE,@object
	.size		_ZN40_INTERNAL_c82cbdf3_4_k_cu_0b000b6a_329664cuda3std6ranges3__45__cpo9iter_moveE,(_ZN40_INTERNAL_c82cbdf3_4_k_cu_0b000b6a_329664cuda3std3__45__cpo5beginE - _ZN40_INTERNAL_c82cbdf3_4_k_cu_0b000b6a_329664cuda3std6ranges3__45__cpo9iter_moveE)
_ZN40_INTERNAL_c82cbdf3_4_k_cu_0b000b6a_329664cuda3std6ranges3__45__cpo9iter_moveE:
	.zero		1
	.type		_ZN40_INTERNAL_c82cbdf3_4_k_cu_0b000b6a_329664cuda3std3__45__cpo5beginE,@object
	.size		_ZN40_INTERNAL_c82cbdf3_4_k_cu_0b000b6a_329664cuda3std3__45__cpo5beginE,(_ZN40_INTERNAL_c82cbdf3_4_k_cu_0b000b6a_329664cuda3std3__442_GLOBAL__N__c82cbdf3_4_k_cu_0b000b6a_329666ignoreE - _ZN40_INTERNAL_c82cbdf3_4_k_cu_0b000b6a_329664cuda3std3__45__cpo5beginE)
_ZN40_INTERNAL_c82cbdf3_4_k_cu_0b000b6a_329664cuda3std3__45__cpo5beginE:
	.zero		1
	.type		_ZN40_INTERNAL_c82cbdf3_4_k_cu_0b000b6a_329664cuda3std3__442_GLOBAL__N__c82cbdf3_4_k_cu_0b000b6a_329666ignoreE,@object
	.size		_ZN40_INTERNAL_c82cbdf3_4_k_cu_0b000b6a_329664cuda3std3__442_GLOBAL__N__c82cbdf3_4_k_cu_0b000b6a_329666ignoreE,(_ZN40_INTERNAL_c82cbdf3_4_k_cu_0b000b6a_329664cute7productE - _ZN40_INTERNAL_c82cbdf3_4_k_cu_0b000b6a_329664cuda3std3__442_GLOBAL__N__c82cbdf3_4_k_cu_0b000b6a_329666ignoreE)
_ZN40_INTERNAL_c82cbdf3_4_k_cu_0b000b6a_329664cuda3std3__442_GLOBAL__N__c82cbdf3_4_k_cu_0b000b6a_329666ignoreE:
	.zero		1
	.type		_ZN40_INTERNAL_c82cbdf3_4_k_cu_0b000b6a_329664cute7productE,@object
	.size		_ZN40_INTERNAL_c82cbdf3_4_k_cu_0b000b6a_329664cute7productE,(_ZN40_INTERNAL_c82cbdf3_4_k_cu_0b000b6a_329664cuda3std3__45__cpo3endE - _ZN40_INTERNAL_c82cbdf3_4_k_cu_0b000b6a_329664cute7productE)
_ZN40_INTERNAL_c82cbdf3_4_k_cu_0b000b6a_329664cute7productE:
	.zero		1
	.type		_ZN40_INTERNAL_c82cbdf3_4_k_cu_0b000b6a_329664cuda3std3__45__cpo3endE,@object
	.size		_ZN40_INTERNAL_c82cbdf3_4_k_cu_0b000b6a_329664cuda3std3__45__cpo3endE,(_ZN40_INTERNAL_c82cbdf3_4_k_cu_0b000b6a_329664cuda3std3__419piecewise_constructE - _ZN40_INTERNAL_c82cbdf3_4_k_cu_0b000b6a_329664cuda3std3__45__cpo3endE)
_ZN40_INTERNAL_c82cbdf3_4_k_cu_0b000b6a_329664cuda3std3__45__cpo3endE:
	.zero		1
	.type		_ZN40_INTERNAL_c82cbdf3_4_k_cu_0b000b6a_329664cuda3std3__419piecewise_constructE,@object
	.size		_ZN40_INTERNAL_c82cbdf3_4_k_cu_0b000b6a_329664cuda3std3__419piecewise_constructE,(_ZN40_INTERNAL_c82cbdf3_4_k_cu_0b000b6a_329664cuda3std3__45__cpo4cendE - _ZN40_INTERNAL_c82cbdf3_4_k_cu_0b000b6a_329664cuda3std3__419piecewise_constructE)
_ZN40_INTERNAL_c82cbdf3_4_k_cu_0b000b6a_329664cuda3std3__419piecewise_constructE:
	.zero		1
	.type		_ZN40_INTERNAL_c82cbdf3_4_k_cu_0b000b6a_329664cuda3std3__45__cpo4cendE,@object
	.size		_ZN40_INTERNAL_c82cbdf3_4_k_cu_0b000b6a_329664cuda3std3__45__cpo4cendE,(_ZN40_INTERNAL_c82cbdf3_4_k_cu_0b000b6a_329664cuda3std6ranges3__45__cpo4swapE - _ZN40_INTERNAL_c82cbdf3_4_k_cu_0b000b6a_329664cuda3std3__45__cpo4cendE)
_ZN40_INTERNAL_c82cbdf3_4_k_cu_0b000b6a_329664cuda3std3__45__cpo4cendE:
	.zero		1
	.type		_ZN40_INTERNAL_c82cbdf3_4_k_cu_0b000b6a_329664cuda3std6ranges3__45__cpo4swapE,@object
	.size		_ZN40_INTERNAL_c82cbdf3_4_k_cu_0b000b6a_329664cuda3std6ranges3__45__cpo4swapE,(.L_10 - _ZN40_INTERNAL_c82cbdf3_4_k_cu_0b000b6a_329664cuda3std6ranges3__45__cpo4swapE)
_ZN40_INTERNAL_c82cbdf3_4_k_cu_0b000b6a_329664cuda3std6ranges3__45__cpo4swapE:
	.zero		1
.L_10:


//--------------------- .nv.constant0._ZN7cutlass13device_kernelINS_4gemm6kernel13GemmUniversalIN4cute5tupleIJiiiiEEENS1_10collective13CollectiveMmaINS1_35MainloopSm100TmaUmmaWarpSpecializedILi17ELi2ELi4ENS5_IJNS4_1CILi1EEESB_SB_EEEEENS5_IJNSA_ILi128EEENSA_ILi64EEESF_EEENS_12float_e4m3_tENS5_IJlSB_lEEESH_SI_NS4_8TiledMMAINS4_8MMA_AtomIJNS4_10MMA_TraitsINS4_19SM100_MMA_F8F6F4_SSEJSH_SH_fSE_SF_NS4_17integral_constantINS4_4UMMA5MajorELSP_0EEESQ_NSN_INSO_7ScaleInELSR_0EEESS_EEEEEENS4_6LayoutISC_NS5_IJNSA_ILi0EEESW_SW_EEEEENS5_IJNS4_10UnderscoreESZ_SZ_EEEEENS4_13SM90_TMA_LOADENS4_14ComposedLayoutINS4_7SwizzleILi2ELi4ELi3EEENS4_18smem_ptr_flag_bitsILi8EEENSV_INS5_IJNSA_ILi8EEESF_EEENS5_IJSF_SB_EEEEEEEvNS4_8identityES12_S1C_vS1D_EENS_8epilogue10collective18CollectiveEpilogueINS1F_23Sm100TmaWarpSpecializedILi1ELi1ELi64ELb0ELb0EEEJSG_NS5_IJNSV_ISE_SB_EENSV_ISF_SB_EEEEESH_SI_SH_SI_NS1F_6fusion15FusionCallbacksIS1J_NS1N_17LinearCombinationISH_fSH_fLNS_15FloatRoundStyleE2EEESG_S1M_JEEENS4_5SM1004TMEM4LOAD26SM100_TMEM_LOAD_32dp32b64xES12_S1C_NS4_39AutoVectorizingCopyWithAssumedAlignmentILi128EEENS4_14SM90_TMA_STOREES1C_S1Y_S1Y_EEEvvEEEEvNT_6ParamsE --------------------------
	.section	.nv.constant0._ZN7cutlass13device_kernelINS_4gemm6kernel13GemmUniversalIN4cute5tupleIJiiiiEEENS1_10collective13CollectiveMmaINS1_35MainloopSm100TmaUmmaWarpSpecializedILi17ELi2ELi4ENS5_IJNS4_1CILi1EEESB_SB_EEEEENS5_IJNSA_ILi128EEENSA_ILi64EEESF_EEENS_12float_e4m3_tENS5_IJlSB_lEEESH_SI_NS4_8TiledMMAINS4_8MMA_AtomIJNS4_10MMA_TraitsINS4_19SM100_MMA_F8F6F4_SSEJSH_SH_fSE_SF_NS4_17integral_constantINS4_4UMMA5MajorELSP_0EEESQ_NSN_INSO_7ScaleInELSR_0EEESS_EEEEEENS4_6LayoutISC_NS5_IJNSA_ILi0EEESW_SW_EEEEENS5_IJNS4_10UnderscoreESZ_SZ_EEEEENS4_13SM90_TMA_LOADENS4_14ComposedLayoutINS4_7SwizzleILi2ELi4ELi3EEENS4_18smem_ptr_flag_bitsILi8EEENSV_INS5_IJNSA_ILi8EEESF_EEENS5_IJSF_SB_EEEEEEEvNS4_8identityES12_S1C_vS1D_EENS_8epilogue10collective18CollectiveEpilogueINS1F_23Sm100TmaWarpSpecializedILi1ELi1ELi64ELb0ELb0EEEJSG_NS5_IJNSV_ISE_SB_EENSV_ISF_SB_EEEEESH_SI_SH_SI_NS1F_6fusion15FusionCallbacksIS1J_NS1N_17LinearCombinationISH_fSH_fLNS_15FloatRoundStyleE2EEESG_S1M_JEEENS4_5SM1004TMEM4LOAD26SM100_TMEM_LOAD_32dp32b64xES12_S1C_NS4_39AutoVectorizingCopyWithAssumedAlignmentILi128EEENS4_14SM90_TMA_STOREES1C_S1Y_S1Y_EEEvvEEEEvNT_6ParamsE,"a",@progbits
	.sectionflags	@""
	.align	4
.nv.constant0._ZN7cutlass13device_kernelINS_4gemm6kernel13GemmUniversalIN4cute5tupleIJiiiiEEENS1_10collective13CollectiveMmaINS1_35MainloopSm100TmaUmmaWarpSpecializedILi17ELi2ELi4ENS5_IJNS4_1CILi1EEESB_SB_EEEEENS5_IJNSA_ILi128EEENSA_ILi64EEESF_EEENS_12float_e4m3_tENS5_IJlSB_lEEESH_SI_NS4_8TiledMMAINS4_8MMA_AtomIJNS4_10MMA_TraitsINS4_19SM100_MMA_F8F6F4_SSEJSH_SH_fSE_SF_NS4_17integral_constantINS4_4UMMA5MajorELSP_0EEESQ_NSN_INSO_7ScaleInELSR_0EEESS_EEEEEENS4_6LayoutISC_NS5_IJNSA_ILi0EEESW_SW_EEEEENS5_IJNS4_10UnderscoreESZ_SZ_EEEEENS4_13SM90_TMA_LOADENS4_14ComposedLayoutINS4_7SwizzleILi2ELi4ELi3EEENS4_18smem_ptr_flag_bitsILi8EEENSV_INS5_IJNSA_ILi8EEESF_EEENS5_IJSF_SB_EEEEEEEvNS4_8identityES12_S1C_vS1D_EENS_8epilogue10collective18CollectiveEpilogueINS1F_23Sm100TmaWarpSpecializedILi1ELi1ELi64ELb0ELb0EEEJSG_NS5_IJNSV_ISE_SB_EENSV_ISF_SB_EEEEESH_SI_SH_SI_NS1F_6fusion15FusionCallbacksIS1J_NS1N_17LinearCombinationISH_fSH_fLNS_15FloatRoundStyleE2EEESG_S1M_JEEENS4_5SM1004TMEM4LOAD26SM100_TMEM_LOAD_32dp32b64xES12_S1C_NS4_39AutoVectorizingCopyWithAssumedAlignmentILi128EEENS4_14SM90_TMA_STOREES1C_S1Y_S1Y_EEEvvEEEEvNT_6ParamsE:
	.zero		2944


//--------------------- SYMBOLS --------------------------

	.type		.nv.reservedSmem.offset0,@object
	.size		.nv.reservedSmem.offset0,0x4
	.type		.nv.reservedSmem.cap,@object
	.size		.nv.reservedSmem.cap,0x4
	.type		__assertfail,@function
